	.target	sm_90a

	.elftype	@"ET_EXEC"


//--------------------- .note.nv.tkinfo           --------------------------
	.section	.note.nv.tkinfo,"",@"SHT_NOTE"
	.sectionflags	@"SHF_NOTE_NV_TKINFO"
	.tkinfo
        /*0018*/ 	.word	0x00000002
        /*0030*/ 	.string	""
        /*0030*/ 	.string	"ptxas"
        /*0030*/ 	.string	"Cuda compilation tools, release 13.0, V13.0.88"
        /*0030*/ 	.string	"Build cuda_13.0.r13.0/compiler.36424714_0"
        /*0030*/ 	.string	"-arch sm_90a -m 64 "



//--------------------- .note.nv.cuinfo           --------------------------
	.section	.note.nv.cuinfo,"",@"SHT_NOTE"
	.sectionflags	@"SHF_NOTE_NV_CUINFO"
        /*0018*/ 	.short	0x0002
        /*001a*/ 	.short	0x005a
        /*001c*/ 	.short	0x0082
	.zero		2


//--------------------- .nv.info                  --------------------------
	.section	.nv.info,"",@"SHT_CUDA_INFO"
	.align	4


	//----- nvinfo : EIATTR_REGCOUNT
	.align		4
        /*0000*/ 	.byte	0x04, 0x2f
        /*0002*/ 	.short	(.L_15 - .L_14)
	.align		4
.L_14:
        /*0004*/ 	.word	index@(_ZN7cutlass13device_kernelINS_4gemm6kernel13GemmUniversalIN4cute5tupleIJiiiiEEENS1_10collective13CollectiveMmaINS1_34MainloopSm90TmaGmmaWarpSpecializedILi5ENS5_IJNS4_1CILi1EEESB_SB_EEENS1_32KernelTmaWarpSpecializedPingpongEEENS5_IJNSA_ILi64EEENSA_ILi256EEENSA_ILi128EEEEEEaNS5_IJlSB_lEEEaSJ_NS4_8TiledMMAINS4_8MMA_AtomIJNS4_4SM904GMMA27MMA_64x256x32_S32S8S8_SS_TNEEEENS4_6LayoutISC_NS5_IJNSA_ILi0EEESR_SR_EEEEENS5_IJNS4_10UnderscoreESU_SU_EEEEENS4_13SM90_TMA_LOADENS4_14ComposedLayoutINS4_7SwizzleILi3ELi4ELi3EEENS4_18smem_ptr_flag_bitsILi8EEENSQ_INS5_IJNSA_ILi8EEESH_EEENS5_IJSH_SB_EEEEEEEvNS4_8identityESX_S17_vS18_EENS_8epilogue10collective6detail29Sm90TmaWarpSpecializedAdapterINS1B_15DefaultEpilogueIaSJ_SJ_NS1A_6thread17LinearCombinationIaLi1EiiLNS1F_9ScaleType4KindE0ELNS_15FloatRoundStyleE2EaEENS1_15EpilogueDefaultEEEEEvvEEEEvNT_6ParamsE)
        /*0008*/ 	.word	0x000000a8


	//----- nvinfo : EIATTR_FRAME_SIZE
	.align		4
.L_15:
        /*000c*/ 	.byte	0x04, 0x11
        /*000e*/ 	.short	(.L_17 - .L_16)
	.align		4
.L_16:
        /*0010*/ 	.word	index@(_ZN7cutlass13device_kernelINS_4gemm6kernel13GemmUniversalIN4cute5tupleIJiiiiEEENS1_10collective13CollectiveMmaINS1_34MainloopSm90TmaGmmaWarpSpecializedILi5ENS5_IJNS4_1CILi1EEESB_SB_EEENS1_32KernelTmaWarpSpecializedPingpongEEENS5_IJNSA_ILi64EEENSA_ILi256EEENSA_ILi128EEEEEEaNS5_IJlSB_lEEEaSJ_NS4_8TiledMMAINS4_8MMA_AtomIJNS4_4SM904GMMA27MMA_64x256x32_S32S8S8_SS_TNEEEENS4_6LayoutISC_NS5_IJNSA_ILi0EEESR_SR_EEEEENS5_IJNS4_10UnderscoreESU_SU_EEEEENS4_13SM90_TMA_LOADENS4_14ComposedLayoutINS4_7SwizzleILi3ELi4ELi3EEENS4_18smem_ptr_flag_bitsILi8EEENSQ_INS5_IJNSA_ILi8EEESH_EEENS5_IJSH_SB_EEEEEEEvNS4_8identityESX_S17_vS18_EENS_8epilogue10collective6detail29Sm90TmaWarpSpecializedAdapterINS1B_15DefaultEpilogueIaSJ_SJ_NS1A_6thread17LinearCombinationIaLi1EiiLNS1F_9ScaleType4KindE0ELNS_15FloatRoundStyleE2EaEENS1_15EpilogueDefaultEEEEEvvEEEEvNT_6ParamsE)
        /*0014*/ 	.word	0x00000008


	//----- nvinfo : EIATTR_MIN_STACK_SIZE
	.align		4
.L_17:
        /*0018*/ 	.byte	0x04, 0x12
        /*001a*/ 	.short	(.L_19 - .L_18)
	.align		4
.L_18:
        /*001c*/ 	.word	index@(_ZN7cutlass13device_kernelINS_4gemm6kernel13GemmUniversalIN4cute5tupleIJiiiiEEENS1_10collective13CollectiveMmaINS1_34MainloopSm90TmaGmmaWarpSpecializedILi5ENS5_IJNS4_1CILi1EEESB_SB_EEENS1_32KernelTmaWarpSpecializedPingpongEEENS5_IJNSA_ILi64EEENSA_ILi256EEENSA_ILi128EEEEEEaNS5_IJlSB_lEEEaSJ_NS4_8TiledMMAINS4_8MMA_AtomIJNS4_4SM904GMMA27MMA_64x256x32_S32S8S8_SS_TNEEEENS4_6LayoutISC_NS5_IJNSA_ILi0EEESR_SR_EEEEENS5_IJNS4_10UnderscoreESU_SU_EEEEENS4_13SM90_TMA_LOADENS4_14ComposedLayoutINS4_7SwizzleILi3ELi4ELi3EEENS4_18smem_ptr_flag_bitsILi8EEENSQ_INS5_IJNSA_ILi8EEESH_EEENS5_IJSH_SB_EEEEEEEvNS4_8identityESX_S17_vS18_EENS_8epilogue10collective6detail29Sm90TmaWarpSpecializedAdapterINS1B_15DefaultEpilogueIaSJ_SJ_NS1A_6thread17LinearCombinationIaLi1EiiLNS1F_9ScaleType4KindE0ELNS_15FloatRoundStyleE2EaEENS1_15EpilogueDefaultEEEEEvvEEEEvNT_6ParamsE)
        /*0020*/ 	.word	0x00000008
.L_19:


//--------------------- .nv.compat                --------------------------
	.section	.nv.compat,"",@"SHT_CUDA_COMPAT_INFO"
	.align	4
        /*0000*/ 	.byte	0x02, 0x09, 0x01, 0x00, 0x02, 0x02, 0x04, 0x00, 0x02, 0x05, 0x05, 0x00, 0x03, 0x07, 0x01, 0x01
        /*0010*/ 	.byte	0x02, 0x03, 0x01, 0x00, 0x02, 0x06, 0x01, 0x00, 0x04, 0x0b, 0x08, 0x00, 0x00, 0x00, 0x00, 0x00
        /*0020*/ 	.byte	0x00, 0x00, 0x00, 0x00


//--------------------- .nv.info._ZN7cutlass13device_kernelINS_4gemm6kernel13GemmUniversalIN4cute5tupleIJiiiiEEENS1_10collective13CollectiveMmaINS1_34MainloopSm90TmaGmmaWarpSpecializedILi5ENS5_IJNS4_1CILi1EEESB_SB_EEENS1_32KernelTmaWarpSpecializedPingpongEEENS5_IJNSA_ILi64EEENSA_ILi256EEENSA_ILi128EEEEEEaNS5_IJlSB_lEEEaSJ_NS4_8TiledMMAINS4_8MMA_AtomIJNS4_4SM904GMMA27MMA_64x256x32_S32S8S8_SS_TNEEEENS4_6LayoutISC_NS5_IJNSA_ILi0EEESR_SR_EEEEENS5_IJNS4_10UnderscoreESU_SU_EEEEENS4_13SM90_TMA_LOADENS4_14ComposedLayoutINS4_7SwizzleILi3ELi4ELi3EEENS4_18smem_ptr_flag_bitsILi8EEENSQ_INS5_IJNSA_ILi8EEESH_EEENS5_IJSH_SB_EEEEEEEvNS4_8identityESX_S17_vS18_EENS_8epilogue10collective6detail29Sm90TmaWarpSpecializedAdapterINS1B_15DefaultEpilogueIaSJ_SJ_NS1A_6thread17LinearCombinationIaLi1EiiLNS1F_9ScaleType4KindE0ELNS_15FloatRoundStyleE2EaEENS1_15EpilogueDefaultEEEEEvvEEEEvNT_6ParamsE --------------------------
	.section	.nv.info._ZN7cutlass13device_kernelINS_4gemm6kernel13GemmUniversalIN4cute5tupleIJiiiiEEENS1_10collective13CollectiveMmaINS1_34MainloopSm90TmaGmmaWarpSpecializedILi5ENS5_IJNS4_1CILi1EEESB_SB_EEENS1_32KernelTmaWarpSpecializedPingpongEEENS5_IJNSA_ILi64EEENSA_ILi256EEENSA_ILi128EEEEEEaNS5_IJlSB_lEEEaSJ_NS4_8TiledMMAINS4_8MMA_AtomIJNS4_4SM904GMMA27MMA_64x256x32_S32S8S8_SS_TNEEEENS4_6LayoutISC_NS5_IJNSA_ILi0EEESR_SR_EEEEENS5_IJNS4_10UnderscoreESU_SU_EEEEENS4_13SM90_TMA_LOADENS4_14ComposedLayoutINS4_7SwizzleILi3ELi4ELi3EEENS4_18smem_ptr_flag_bitsILi8EEENSQ_INS5_IJNSA_ILi8EEESH_EEENS5_IJSH_SB_EEEEEEEvNS4_8identityESX_S17_vS18_EENS_8epilogue10collective6detail29Sm90TmaWarpSpecializedAdapterINS1B_15DefaultEpilogueIaSJ_SJ_NS1A_6thread17LinearCombinationIaLi1EiiLNS1F_9ScaleType4KindE0ELNS_15FloatRoundStyleE2EaEENS1_15EpilogueDefaultEEEEEvvEEEEvNT_6ParamsE,"",@"SHT_CUDA_INFO"
	.sectionflags	@""
	.align	4


	//----- nvinfo : EIATTR_CUDA_API_VERSION
	.align		4
        /*0000*/ 	.byte	0x04, 0x37
        /*0002*/ 	.short	(.L_21 - .L_20)
.L_20:
        /*0004*/ 	.word	0x00000082


	//----- nvinfo : EIATTR_KPARAM_INFO
	.align		4
.L_21:
        /*0008*/ 	.byte	0x04, 0x17
        /*000a*/ 	.short	(.L_23 - .L_22)
.L_22:
        /*000c*/ 	.word	0x00000000
        /*0010*/ 	.short	0x0000
        /*0012*/ 	.short	0x0070
        /*0014*/ 	.byte	0x00, 0xf0, 0x01, 0x10


	//----- nvinfo : EIATTR_SPARSE_MMA_MASK
	.align		4
.L_23:
        /*0018*/ 	.byte	0x03, 0x50
        /*001a*/ 	.short	0x0000


	//----- nvinfo : EIATTR_MAXREG_COUNT
	.align		4
        /*001c*/ 	.byte	0x03, 0x1b
        /*001e*/ 	.short	0x00a8


	//----- nvinfo : EIATTR_NUM_BARRIERS
	.align		4
        /*0020*/ 	.byte	0x02, 0x4c
        /*0022*/ 	.byte	0x01
	.zero		1


	//----- nvinfo : EIATTR_EXTERNS
	.align		4
        /*0024*/ 	.byte	0x04, 0x0f
        /*0026*/ 	.short	(.L_25 - .L_24)


	//   ....[0]....
	.align		4
.L_24:
        /*0028*/ 	.word	index@(__assertfail)


	//----- nvinfo : EIATTR_ANNOTATIONS
	.align		4
.L_25:
        /*002c*/ 	.byte	0x04, 0x55
        /*002e*/ 	.short	(.L_27 - .L_26)


	//   ....[0]....
.L_26:
        /*0030*/ 	.word	0x00000001
        /*0034*/ 	.byte	0xf0, 0x0a, 0x00, 0x00, 0x01, 0x00, 0x00, 0x00, 0x10, 0x83, 0x00, 0x00, 0x01, 0x00, 0x00, 0x00
        /*0044*/ 	.byte	0x20, 0x8f, 0x00, 0x00


	//----- nvinfo : EIATTR_MERCURY_ISA_VERSION
	.align		4
.L_27:
        /*0048*/ 	.byte	0x03, 0x5f
        /*004a*/ 	.short	0x0101


	//----- nvinfo : EIATTR_INT_WARP_WIDE_INSTR_OFFSETS
	.align		4
        /*004c*/ 	.byte	0x04, 0x31
        /*004e*/ 	.short	(.L_29 - .L_28)


	//   ....[0]....
.L_28:
        /*0050*/ 	.word	0x00000400


	//   ....[1]....
        /*0054*/ 	.word	0x00000420


	//   ....[2]....
        /*0058*/ 	.word	0x000004a0


	//   ....[3]....
        /*005c*/ 	.word	0x000004b0


	//   ....[4]....
        /*0060*/ 	.word	0x000004c0


	//   ....[5]....
        /*0064*/ 	.word	0x000004e0


	//   ....[6]....
        /*0068*/ 	.word	0x00000570


	//   ....[7]....
        /*006c*/ 	.word	0x00000590


	//----- nvinfo : EIATTR_COOP_GROUP_MASK_REGIDS
	.align		4
.L_29:
        /*0070*/ 	.byte	0x04, 0x29
        /*0072*/ 	.short	(.L_31 - .L_30)


	//   ....[0]....
.L_30:
        /*0074*/ 	.word	0xffffffff


	//   ....[1]....
        /*0078*/ 	.word	0xffffffff


	//   ....[2]....
        /*007c*/ 	.word	0xffffffff


	//   ....[3]....
        /*0080*/ 	.word	0xffffffff


	//   ....[4]....
        /*0084*/ 	.word	0xffffffff


	//   ....[5]....
        /*0088*/ 	.word	0xffffffff


	//----- nvinfo : EIATTR_COOP_GROUP_INSTR_OFFSETS
	.align		4
.L_31:
        /*008c*/ 	.byte	0x04, 0x28
        /*008e*/ 	.short	(.L_33 - .L_32)


	//   ....[0]....
.L_32:
        /*0090*/ 	.word	0x00000070


	//   ....[1]....
        /*0094*/ 	.word	0x00000080


	//   ....[2]....
        /*0098*/ 	.word	0x00000140


	//   ....[3]....
        /*009c*/ 	.word	0x000002f0


	//   ....[4]....
        /*00a0*/ 	.word	0x00000330


	//   ....[5]....
        /*00a4*/ 	.word	0x00000380


	//----- nvinfo : EIATTR_REG_RECONFIG
	.align		4
.L_33:
        /*00a8*/ 	.byte	0x01, 0x54
	.zero		2


	//----- nvinfo : EIATTR_SYSCALL_OFFSETS
	.align		4
        /*00ac*/ 	.byte	0x04, 0x46
        /*00ae*/ 	.short	(.L_35 - .L_34)


	//   ....[0]....
.L_34:
        /*00b0*/ 	.word	0x00001590


	//----- nvinfo : EIATTR_MBARRIER_INSTR_OFFSETS
	.align		4
.L_35:
        /*00b4*/ 	.byte	0x04, 0x39
        /*00b6*/ 	.short	(.L_37 - .L_36)


	//   ....[0]....
.L_36:
        /*00b8*/ 	.word	0x00000240
        /*00bc*/ 	.word	0x000000ff
        /*00c0*/ 	.word	0x00000000
        /*00c4*/ 	.short	0x0100
        /*00c6*/ 	.byte	0x08
	.zero		1


	//   ....[1]....
        /*00c8*/ 	.word	0x00000250
        /*00cc*/ 	.word	0x000000ff
        /*00d0*/ 	.word	0x00000028
        /*00d4*/ 	.short	0x0100
        /*00d6*/ 	.byte	0x08
	.zero		1


	//   ....[2]....
        /*00d8*/ 	.word	0x00000260
        /*00dc*/ 	.word	0x000000ff
        /*00e0*/ 	.word	0x00000008
        /*00e4*/ 	.short	0x0100
        /*00e6*/ 	.byte	0x08
	.zero		1


	//   ....[3]....
        /*00e8*/ 	.word	0x00000270
        /*00ec*/ 	.word	0x000000ff
        /*00f0*/ 	.word	0x00000030
        /*00f4*/ 	.short	0x0100
        /*00f6*/ 	.byte	0x08
	.zero		1


	//   ....[4]....
        /*00f8*/ 	.word	0x00000280
        /*00fc*/ 	.word	0x000000ff
        /*0100*/ 	.word	0x00000010
        /*0104*/ 	.short	0x0100
        /*0106*/ 	.byte	0x08
	.zero		1


	//   ....[5]....
        /*0108*/ 	.word	0x00000290
        /*010c*/ 	.word	0x000000ff
        /*0110*/ 	.word	0x00000038
        /*0114*/ 	.short	0x0100
        /*0116*/ 	.byte	0x08
	.zero		1


	//   ....[6]....
        /*0118*/ 	.word	0x000002a0
        /*011c*/ 	.word	0x000000ff
        /*0120*/ 	.word	0x00000018
        /*0124*/ 	.short	0x0100
        /*0126*/ 	.byte	0x08
	.zero		1


	//   ....[7]....
        /*0128*/ 	.word	0x000002b0
        /*012c*/ 	.word	0x000000ff
        /*0130*/ 	.word	0x00000040
        /*0134*/ 	.short	0x0100
        /*0136*/ 	.byte	0x08
	.zero		1


	//   ....[8]....
        /*0138*/ 	.word	0x000002c0
        /*013c*/ 	.word	0x000000ff
        /*0140*/ 	.word	0x00000020
        /*0144*/ 	.short	0x0100
        /*0146*/ 	.byte	0x08
	.zero		1


	//   ....[9]....
        /*0148*/ 	.word	0x000002d0
        /*014c*/ 	.word	0x000000ff
        /*0150*/ 	.word	0x00000048
        /*0154*/ 	.short	0x0100
        /*0156*/ 	.byte	0x08
	.zero		1


	//   ....[10]....
        /*0158*/ 	.word	0x000005d0
        /*015c*/ 	.word	0x000000ff
        /*0160*/ 	.word	0x00000080
        /*0164*/ 	.short	0x0100
        /*0166*/ 	.byte	0x08
	.zero		1


	//   ....[11]....
        /*0168*/ 	.word	0x00000640
        /*016c*/ 	.word	0x000000ff
        /*0170*/ 	.word	0x00000088
        /*0174*/ 	.short	0x0100
        /*0176*/ 	.byte	0x08
	.zero		1


	//   ....[12]....
        /*0178*/ 	.word	0x00000660
        /*017c*/ 	.word	0x000000ff
        /*0180*/ 	.word	0x00000060
        /*0184*/ 	.short	0x0100
        /*0186*/ 	.byte	0x09
	.zero		1


	//   ....[13]....
        /*0188*/ 	.word	0x00000670
        /*018c*/ 	.word	0x000000ff
        /*0190*/ 	.word	0x00000068
        /*0194*/ 	.short	0x0100
        /*0196*/ 	.byte	0x09
	.zero		1


	//   ....[14]....
        /*0198*/ 	.word	0x00000680
        /*019c*/ 	.word	0x000000ff
        /*01a0*/ 	.word	0x00000070
        /*01a4*/ 	.short	0x0100
        /*01a6*/ 	.byte	0x09
	.zero		1


	//   ....[15]....
        /*01a8*/ 	.word	0x00000690
        /*01ac*/ 	.word	0x000000ff
        /*01b0*/ 	.word	0x00000078
        /*01b4*/ 	.short	0x0100
        /*01b6*/ 	.byte	0x09
	.zero		1


	//   ....[16]....
        /*01b8*/ 	.word	0x00001470
        /*01bc*/ 	.word	0x0000009f
        /*01c0*/ 	.word	0x00000000
        /*01c4*/ 	.short	0x010a
        /*01c6*/ 	.byte	0x2a
	.zero		1


	//   ....[17]....
        /*01c8*/ 	.word	0x00001620
        /*01cc*/ 	.word	0x00000003
        /*01d0*/ 	.word	0x00000000
        /*01d4*/ 	.short	0x010a
        /*01d6*/ 	.byte	0x3f
	.zero		1


	//   ....[18]....
        /*01d8*/ 	.word	0x00001680
        /*01dc*/ 	.word	0x00000003
        /*01e0*/ 	.word	0x00000000
        /*01e4*/ 	.short	0x010a
        /*01e6*/ 	.byte	0x3f
	.zero		1


	//   ....[19]....
        /*01e8*/ 	.word	0x000019e0
        /*01ec*/ 	.word	0x000000ff
        /*01f0*/ 	.word	0x00000000
        /*01f4*/ 	.short	0x010a
        /*01f6*/ 	.byte	0x04
	.zero		1


	//   ....[20]....
        /*01f8*/ 	.word	0x00001a20
        /*01fc*/ 	.word	0x000000ff
        /*0200*/ 	.word	0x00000000
        /*0204*/ 	.short	0x010a
        /*0206*/ 	.byte	0x04
	.zero		1


	//   ....[21]....
        /*0208*/ 	.word	0x00001c80
        /*020c*/ 	.word	0x000000ff
        /*0210*/ 	.word	0x00000000
        /*0214*/ 	.short	0x0101
        /*0216*/ 	.byte	0x04
	.zero		1


	//   ....[22]....
        /*0218*/ 	.word	0x00001d70
        /*021c*/ 	.word	0x0000009e
        /*0220*/ 	.word	0x00000000
        /*0224*/ 	.short	0x0101
        /*0226*/ 	.byte	0x2d
	.zero		1


	//   ....[23]....
        /*0228*/ 	.word	0x00001e40
        /*022c*/ 	.word	0x000000ff
        /*0230*/ 	.word	0x00000000
        /*0234*/ 	.short	0x0101
        /*0236*/ 	.byte	0x06
	.zero		1


	//   ....[24]....
        /*0238*/ 	.word	0x00001ef0
        /*023c*/ 	.word	0x0000009f
        /*0240*/ 	.word	0x00000010
        /*0244*/ 	.short	0x010a
        /*0246*/ 	.byte	0x2a
	.zero		1


	//   ....[25]....
        /*0248*/ 	.word	0x00008330
        /*024c*/ 	.word	0x000000a0
        /*0250*/ 	.word	0x00000000
        /*0254*/ 	.short	0x0101
        /*0256*/ 	.byte	0x2d
	.zero		1


	//   ....[26]....
        /*0258*/ 	.word	0x00008c90
        /*025c*/ 	.word	0x0000000a
        /*0260*/ 	.word	0x00000028
        /*0264*/ 	.short	0x010a
        /*0266*/ 	.byte	0x3f
	.zero		1


	//   ....[27]....
        /*0268*/ 	.word	0x00009030
        /*026c*/ 	.word	0x00000005
        /*0270*/ 	.word	0x00000088
        /*0274*/ 	.short	0x0101
        /*0276*/ 	.byte	0x3f
	.zero		1


	//   ....[28]....
        /*0278*/ 	.word	0x000097b0
        /*027c*/ 	.word	0x00000009
        /*0280*/ 	.word	0x00000000
        /*0284*/ 	.short	0x010a
        /*0286*/ 	.byte	0x3f
	.zero		1


	//   ....[29]....
        /*0288*/ 	.word	0x00009830
        /*028c*/ 	.word	0x00000008
        /*0290*/ 	.word	0x00000000
        /*0294*/ 	.short	0x010a
        /*0296*/ 	.byte	0x3f
	.zero		1


	//   ....[30]....
        /*0298*/ 	.word	0x000098c0
        /*029c*/ 	.word	0x00000009
        /*02a0*/ 	.word	0x00000000
        /*02a4*/ 	.short	0x010a
        /*02a6*/ 	.byte	0x3f
	.zero		1


	//   ....[31]....
        /*02a8*/ 	.word	0x00009950
        /*02ac*/ 	.word	0x00000006
        /*02b0*/ 	.word	0x00000000
        /*02b4*/ 	.short	0x010a
        /*02b6*/ 	.byte	0x3f
	.zero		1


	//   ....[32]....
        /*02b8*/ 	.word	0x000099e0
        /*02bc*/ 	.word	0x00000003
        /*02c0*/ 	.word	0x00000000
        /*02c4*/ 	.short	0x010a
        /*02c6*/ 	.byte	0x3f
	.zero		1


	//   ....[33]....
        /*02c8*/ 	.word	0x00009a40
        /*02cc*/ 	.word	0x0000009d
        /*02d0*/ 	.word	0x00000000
        /*02d4*/ 	.short	0x010a
        /*02d6*/ 	.byte	0x3f
	.zero		1


	//   ....[34]....
        /*02d8*/ 	.word	0x00009a90
        /*02dc*/ 	.word	0x00000003
        /*02e0*/ 	.word	0x00000000
        /*02e4*/ 	.short	0x010a
        /*02e6*/ 	.byte	0x3f
	.zero		1


	//   ....[35]....
        /*02e8*/ 	.word	0x00009af0
        /*02ec*/ 	.word	0x00000004
        /*02f0*/ 	.word	0x00000000
        /*02f4*/ 	.short	0x010a
        /*02f6*/ 	.byte	0x3f
	.zero		1


	//   ....[36]....
        /*02f8*/ 	.word	0x00009b40
        /*02fc*/ 	.word	0x0000009d
        /*0300*/ 	.word	0x00000010
        /*0304*/ 	.short	0x010a
        /*0306*/ 	.byte	0x3f
	.zero		1


	//   ....[37]....
        /*0308*/ 	.word	0x00009c10
        /*030c*/ 	.word	0x0000000a
        /*0310*/ 	.word	0x00000028
        /*0314*/ 	.short	0x010a
        /*0316*/ 	.byte	0x3f
	.zero		1


	//   ....[38]....
        /*0318*/ 	.word	0x00009ce0
        /*031c*/ 	.word	0x00000009
        /*0320*/ 	.word	0x00000000
        /*0324*/ 	.short	0x010a
        /*0326*/ 	.byte	0x3f
	.zero		1


	//   ....[39]....
        /*0328*/ 	.word	0x00009d30
        /*032c*/ 	.word	0x00000008
        /*0330*/ 	.word	0x00000000
        /*0334*/ 	.short	0x010a
        /*0336*/ 	.byte	0x3f
	.zero		1


	//   ....[40]....
        /*0338*/ 	.word	0x00009d80
        /*033c*/ 	.word	0x00000009
        /*0340*/ 	.word	0x00000000
        /*0344*/ 	.short	0x010a
        /*0346*/ 	.byte	0x3f
	.zero		1


	//   ....[41]....
        /*0348*/ 	.word	0x00009dd0
        /*034c*/ 	.word	0x00000006
        /*0350*/ 	.word	0x00000000
        /*0354*/ 	.short	0x010a
        /*0356*/ 	.byte	0x3f
	.zero		1


	//----- nvinfo : EIATTR_NUM_MBARRIERS
	.align		4
.L_37:
        /*0358*/ 	.byte	0x03, 0x38
        /*035a*/ 	.short	0x0010


	//----- nvinfo : EIATTR_EXIT_INSTR_OFFSETS
	.align		4
        /*035c*/ 	.byte	0x04, 0x1c
        /*035e*/ 	.short	(.L_39 - .L_38)


	//   ....[0]....
.L_38:
        /*0360*/ 	.word	0x000011a0


	//   ....[1]....
        /*0364*/ 	.word	0x00001200


	//   ....[2]....
        /*0368*/ 	.word	0x000089c0


	//   ....[3]....
        /*036c*/ 	.word	0x000089f0


	//   ....[4]....
        /*0370*/ 	.word	0x00009a30


	//----- nvinfo : EIATTR_MAX_THREADS
	.align		4
.L_39:
        /*0374*/ 	.byte	0x04, 0x05
        /*0376*/ 	.short	(.L_41 - .L_40)
.L_40:
        /*0378*/ 	.word	0x00000180
        /*037c*/ 	.word	0x00000001
        /*0380*/ 	.word	0x00000001


	//----- nvinfo : EIATTR_CRS_STACK_SIZE
	.align		4
.L_41:
        /*0384*/ 	.byte	0x04, 0x1e
        /*0386*/ 	.short	(.L_43 - .L_42)
.L_42:
        /*0388*/ 	.word	0x00000000


	//----- nvinfo : EIATTR_CBANK_PARAM_SIZE
	.align		4
.L_43:
        /*038c*/ 	.byte	0x03, 0x19
        /*038e*/ 	.short	0x0470


	//----- nvinfo : EIATTR_PARAM_CBANK
	.align		4
        /*0390*/ 	.byte	0x04, 0x0a
        /*0392*/ 	.short	(.L_45 - .L_44)
	.align		4
.L_44:
        /*0394*/ 	.word	index@(.nv.constant0._ZN7cutlass13device_kernelINS_4gemm6kernel13GemmUniversalIN4cute5tupleIJiiiiEEENS1_10collective13CollectiveMmaINS1_34MainloopSm90TmaGmmaWarpSpecializedILi5ENS5_IJNS4_1CILi1EEESB_SB_EEENS1_32KernelTmaWarpSpecializedPingpongEEENS5_IJNSA_ILi64EEENSA_ILi256EEENSA_ILi128EEEEEEaNS5_IJlSB_lEEEaSJ_NS4_8TiledMMAINS4_8MMA_AtomIJNS4_4SM904GMMA27MMA_64x256x32_S32S8S8_SS_TNEEEENS4_6LayoutISC_NS5_IJNSA_ILi0EEESR_SR_EEEEENS5_IJNS4_10UnderscoreESU_SU_EEEEENS4_13SM90_TMA_LOADENS4_14ComposedLayoutINS4_7SwizzleILi3ELi4ELi3EEENS4_18smem_ptr_flag_bitsILi8EEENSQ_INS5_IJNSA_ILi8EEESH_EEENS5_IJSH_SB_EEEEEEEvNS4_8identityESX_S17_vS18_EENS_8epilogue10collective6detail29Sm90TmaWarpSpecializedAdapterINS1B_15DefaultEpilogueIaSJ_SJ_NS1A_6thread17LinearCombinationIaLi1EiiLNS1F_9ScaleType4KindE0ELNS_15FloatRoundStyleE2EaEENS1_15EpilogueDefaultEEEEEvvEEEEvNT_6ParamsE)
        /*0398*/ 	.short	0x0210
        /*039a*/ 	.short	0x0470


	//----- nvinfo : EIATTR_SW_WAR
	.align		4
.L_45:
        /*039c*/ 	.byte	0x04, 0x36
        /*039e*/ 	.short	(.L_47 - .L_46)
.L_46:
        /*03a0*/ 	.word	0x00000008
.L_47:


//--------------------- .nv.callgraph             --------------------------
	.section	.nv.callgraph,"",@"SHT_CUDA_CALLGRAPH"
	.align	4
	.sectionentsize	8
	.align		4
        /*0000*/ 	.word	0x00000000
	.align		4
        /*0004*/ 	.word	0xffffffff
	.align		4
        /*0008*/ 	.word	index@(_ZN7cutlass13device_kernelINS_4gemm6kernel13GemmUniversalIN4cute5tupleIJiiiiEEENS1_10collective13CollectiveMmaINS1_34MainloopSm90TmaGmmaWarpSpecializedILi5ENS5_IJNS4_1CILi1EEESB_SB_EEENS1_32KernelTmaWarpSpecializedPingpongEEENS5_IJNSA_ILi64EEENSA_ILi256EEENSA_ILi128EEEEEEaNS5_IJlSB_lEEEaSJ_NS4_8TiledMMAINS4_8MMA_AtomIJNS4_4SM904GMMA27MMA_64x256x32_S32S8S8_SS_TNEEEENS4_6LayoutISC_NS5_IJNSA_ILi0EEESR_SR_EEEEENS5_IJNS4_10UnderscoreESU_SU_EEEEENS4_13SM90_TMA_LOADENS4_14ComposedLayoutINS4_7SwizzleILi3ELi4ELi3EEENS4_18smem_ptr_flag_bitsILi8EEENSQ_INS5_IJNSA_ILi8EEESH_EEENS5_IJSH_SB_EEEEEEEvNS4_8identityESX_S17_vS18_EENS_8epilogue10collective6detail29Sm90TmaWarpSpecializedAdapterINS1B_15DefaultEpilogueIaSJ_SJ_NS1A_6thread17LinearCombinationIaLi1EiiLNS1F_9ScaleType4KindE0ELNS_15FloatRoundStyleE2EaEENS1_15EpilogueDefaultEEEEEvvEEEEvNT_6ParamsE)
	.align		4
        /*000c*/ 	.word	index@(__assertfail)
	.align		4
        /*0010*/ 	.word	0x00000000
	.align		4
        /*0014*/ 	.word	0xfffffffe
	.align		4
        /*0018*/ 	.word	0x00000000
	.align		4
        /*001c*/ 	.word	0xfffffffd
	.align		4
        /*0020*/ 	.word	0x00000000
	.align		4
        /*0024*/ 	.word	0xfffffffc


//--------------------- .nv.constant4             --------------------------
	.section	.nv.constant4,"a",@progbits
	.align	8
	.align		8
.nv.constant4:
        /*0000*/ 	.dword	__assertfail
	.align		8
        /*0008*/ 	.dword	__unnamed_1
	.align		8
        /*0010*/ 	.dword	_ZN40_INTERNAL_6a0a9232_4_k_cu_10ca2251_261334cuda3std3__45__cpo5beginE
	.align		8
        /*0018*/ 	.dword	_ZN40_INTERNAL_6a0a9232_4_k_cu_10ca2251_261334cuda3std3__45__cpo3endE
	.align		8
        /*0020*/ 	.dword	_ZN40_INTERNAL_6a0a9232_4_k_cu_10ca2251_261334cuda3std3__45__cpo6cbeginE
	.align		8
        /*0028*/ 	.dword	_ZN40_INTERNAL_6a0a9232_4_k_cu_10ca2251_261334cuda3std3__45__cpo4cendE
	.align		8
        /*0030*/ 	.dword	_ZN40_INTERNAL_6a0a9232_4_k_cu_10ca2251_261334cuda3std3__442_GLOBAL__N__6a0a9232_4_k_cu_10ca2251_261336ignoreE
	.align		8
        /*0038*/ 	.dword	_ZN40_INTERNAL_6a0a9232_4_k_cu_10ca2251_261334cuda3std3__419piecewise_constructE
	.align		8
        /*0040*/ 	.dword	_ZN40_INTERNAL_6a0a9232_4_k_cu_10ca2251_261334cuda3std3__48in_placeE
	.align		8
        /*0048*/ 	.dword	_ZN40_INTERNAL_6a0a9232_4_k_cu_10ca2251_261334cuda3std6ranges3__45__cpo4swapE
	.align		8
        /*0050*/ 	.dword	_ZN40_INTERNAL_6a0a9232_4_k_cu_10ca2251_261334cuda3std6ranges3__45__cpo9iter_moveE
	.align		8
        /*0058*/ 	.dword	_ZN40_INTERNAL_6a0a9232_4_k_cu_10ca2251_261334cute7productE
	.align		8
        /*0060*/ 	.dword	_ZN40_INTERNAL_6a0a9232_4_k_cu_10ca2251_261334cute1_E
	.align		8
        /*0068*/ 	.dword	$str$22
	.align		8
        /*0070*/ 	.dword	$str$23


//--------------------- .text._ZN7cutlass13device_kernelINS_4gemm6kernel13GemmUniversalIN4cute5tupleIJiiiiEEENS1_10collective13CollectiveMmaINS1_34MainloopSm90TmaGmmaWarpSpecializedILi5ENS5_IJNS4_1CILi1EEESB_SB_EEENS1_32KernelTmaWarpSpecializedPingpongEEENS5_IJNSA_ILi64EEENSA_ILi256EEENSA_ILi128EEEEEEaNS5_IJlSB_lEEEaSJ_NS4_8TiledMMAINS4_8MMA_AtomIJNS4_4SM904GMMA27MMA_64x256x32_S32S8S8_SS_TNEEEENS4_6LayoutISC_NS5_IJNSA_ILi0EEESR_SR_EEEEENS5_IJNS4_10UnderscoreESU_SU_EEEEENS4_13SM90_TMA_LOADENS4_14ComposedLayoutINS4_7SwizzleILi3ELi4ELi3EEENS4_18smem_ptr_flag_bitsILi8EEENSQ_INS5_IJNSA_ILi8EEESH_EEENS5_IJSH_SB_EEEEEEEvNS4_8identityESX_S17_vS18_EENS_8epilogue10collective6detail29Sm90TmaWarpSpecializedAdapterINS1B_15DefaultEpilogueIaSJ_SJ_NS1A_6thread17LinearCombinationIaLi1EiiLNS1F_9ScaleType4KindE0ELNS_15FloatRoundStyleE2EaEENS1_15EpilogueDefaultEEEEEvvEEEEvNT_6ParamsE --------------------------
	.section	.text._ZN7cutlass13device_kernelINS_4gemm6kernel13GemmUniversalIN4cute5tupleIJiiiiEEENS1_10collective13CollectiveMmaINS1_34MainloopSm90TmaGmmaWarpSpecializedILi5ENS5_IJNS4_1CILi1EEESB_SB_EEENS1_32KernelTmaWarpSpecializedPingpongEEENS5_IJNSA_ILi64EEENSA_ILi256EEENSA_ILi128EEEEEEaNS5_IJlSB_lEEEaSJ_NS4_8TiledMMAINS4_8MMA_AtomIJNS4_4SM904GMMA27MMA_64x256x32_S32S8S8_SS_TNEEEENS4_6LayoutISC_NS5_IJNSA_ILi0EEESR_SR_EEEEENS5_IJNS4_10UnderscoreESU_SU_EEEEENS4_13SM90_TMA_LOADENS4_14ComposedLayoutINS4_7SwizzleILi3ELi4ELi3EEENS4_18smem_ptr_flag_bitsILi8EEENSQ_INS5_IJNSA_ILi8EEESH_EEENS5_IJSH_SB_EEEEEEEvNS4_8identityESX_S17_vS18_EENS_8epilogue10collective6detail29Sm90TmaWarpSpecializedAdapterINS1B_15DefaultEpilogueIaSJ_SJ_NS1A_6thread17LinearCombinationIaLi1EiiLNS1F_9ScaleType4KindE0ELNS_15FloatRoundStyleE2EaEENS1_15EpilogueDefaultEEEEEvvEEEEvNT_6ParamsE,"ax",@progbits
	.align	128
.text._ZN7cutlass13device_kernelINS_4gemm6kernel13GemmUniversalIN4cute5tupleIJiiiiEEENS1_10collective13CollectiveMmaINS1_34MainloopSm90TmaGmmaWarpSpecializedILi5ENS5_IJNS4_1CILi1EEESB_SB_EEENS1_32KernelTmaWarpSpecializedPingpongEEENS5_IJNSA_ILi64EEENSA_ILi256EEENSA_ILi128EEEEEEaNS5_IJlSB_lEEEaSJ_NS4_8TiledMMAINS4_8MMA_AtomIJNS4_4SM904GMMA27MMA_64x256x32_S32S8S8_SS_TNEEEENS4_6LayoutISC_NS5_IJNSA_ILi0EEESR_SR_EEEEENS5_IJNS4_10UnderscoreESU_SU_EEEEENS4_13SM90_TMA_LOADENS4_14ComposedLayoutINS4_7SwizzleILi3ELi4ELi3EEENS4_18smem_ptr_flag_bitsILi8EEENSQ_INS5_IJNSA_ILi8EEESH_EEENS5_IJSH_SB_EEEEEEEvNS4_8identityESX_S17_vS18_EENS_8epilogue10collective6detail29Sm90TmaWarpSpecializedAdapterINS1B_15DefaultEpilogueIaSJ_SJ_NS1A_6thread17LinearCombinationIaLi1EiiLNS1F_9ScaleType4KindE0ELNS_15FloatRoundStyleE2EaEENS1_15EpilogueDefaultEEEEEvvEEEEvNT_6ParamsE:
        .type           _ZN7cutlass13device_kernelINS_4gemm6kernel13GemmUniversalIN4cute5tupleIJiiiiEEENS1_10collective13CollectiveMmaINS1_34MainloopSm90TmaGmmaWarpSpecializedILi5ENS5_IJNS4_1CILi1EEESB_SB_EEENS1_32KernelTmaWarpSpecializedPingpongEEENS5_IJNSA_ILi64EEENSA_ILi256EEENSA_ILi128EEEEEEaNS5_IJlSB_lEEEaSJ_NS4_8TiledMMAINS4_8MMA_AtomIJNS4_4SM904GMMA27MMA_64x256x32_S32S8S8_SS_TNEEEENS4_6LayoutISC_NS5_IJNSA_ILi0EEESR_SR_EEEEENS5_IJNS4_10UnderscoreESU_SU_EEEEENS4_13SM90_TMA_LOADENS4_14ComposedLayoutINS4_7SwizzleILi3ELi4ELi3EEENS4_18smem_ptr_flag_bitsILi8EEENSQ_INS5_IJNSA_ILi8EEESH_EEENS5_IJSH_SB_EEEEEEEvNS4_8identityESX_S17_vS18_EENS_8epilogue10collective6detail29Sm90TmaWarpSpecializedAdapterINS1B_15DefaultEpilogueIaSJ_SJ_NS1A_6thread17LinearCombinationIaLi1EiiLNS1F_9ScaleType4KindE0ELNS_15FloatRoundStyleE2EaEENS1_15EpilogueDefaultEEEEEvvEEEEvNT_6ParamsE,@function
        .size           _ZN7cutlass13device_kernelINS_4gemm6kernel13GemmUniversalIN4cute5tupleIJiiiiEEENS1_10collective13CollectiveMmaINS1_34MainloopSm90TmaGmmaWarpSpecializedILi5ENS5_IJNS4_1CILi1EEESB_SB_EEENS1_32KernelTmaWarpSpecializedPingpongEEENS5_IJNSA_ILi64EEENSA_ILi256EEENSA_ILi128EEEEEEaNS5_IJlSB_lEEEaSJ_NS4_8TiledMMAINS4_8MMA_AtomIJNS4_4SM904GMMA27MMA_64x256x32_S32S8S8_SS_TNEEEENS4_6LayoutISC_NS5_IJNSA_ILi0EEESR_SR_EEEEENS5_IJNS4_10UnderscoreESU_SU_EEEEENS4_13SM90_TMA_LOADENS4_14ComposedLayoutINS4_7SwizzleILi3ELi4ELi3EEENS4_18smem_ptr_flag_bitsILi8EEENSQ_INS5_IJNSA_ILi8EEESH_EEENS5_IJSH_SB_EEEEEEEvNS4_8identityESX_S17_vS18_EENS_8epilogue10collective6detail29Sm90TmaWarpSpecializedAdapterINS1B_15DefaultEpilogueIaSJ_SJ_NS1A_6thread17LinearCombinationIaLi1EiiLNS1F_9ScaleType4KindE0ELNS_15FloatRoundStyleE2EaEENS1_15EpilogueDefaultEEEEEvvEEEEvNT_6ParamsE,(.L_x_331 - _ZN7cutlass13device_kernelINS_4gemm6kernel13GemmUniversalIN4cute5tupleIJiiiiEEENS1_10collective13CollectiveMmaINS1_34MainloopSm90TmaGmmaWarpSpecializedILi5ENS5_IJNS4_1CILi1EEESB_SB_EEENS1_32KernelTmaWarpSpecializedPingpongEEENS5_IJNSA_ILi64EEENSA_ILi256EEENSA_ILi128EEEEEEaNS5_IJlSB_lEEEaSJ_NS4_8TiledMMAINS4_8MMA_AtomIJNS4_4SM904GMMA27MMA_64x256x32_S32S8S8_SS_TNEEEENS4_6LayoutISC_NS5_IJNSA_ILi0EEESR_SR_EEEEENS5_IJNS4_10UnderscoreESU_SU_EEEEENS4_13SM90_TMA_LOADENS4_14ComposedLayoutINS4_7SwizzleILi3ELi4ELi3EEENS4_18smem_ptr_flag_bitsILi8EEENSQ_INS5_IJNSA_ILi8EEESH_EEENS5_IJSH_SB_EEEEEEEvNS4_8identityESX_S17_vS18_EENS_8epilogue10collective6detail29Sm90TmaWarpSpecializedAdapterINS1B_15DefaultEpilogueIaSJ_SJ_NS1A_6thread17LinearCombinationIaLi1EiiLNS1F_9ScaleType4KindE0ELNS_15FloatRoundStyleE2EaEENS1_15EpilogueDefaultEEEEEvvEEEEvNT_6ParamsE)
        .other          _ZN7cutlass13device_kernelINS_4gemm6kernel13GemmUniversalIN4cute5tupleIJiiiiEEENS1_10collective13CollectiveMmaINS1_34MainloopSm90TmaGmmaWarpSpecializedILi5ENS5_IJNS4_1CILi1EEESB_SB_EEENS1_32KernelTmaWarpSpecializedPingpongEEENS5_IJNSA_ILi64EEENSA_ILi256EEENSA_ILi128EEEEEEaNS5_IJlSB_lEEEaSJ_NS4_8TiledMMAINS4_8MMA_AtomIJNS4_4SM904GMMA27MMA_64x256x32_S32S8S8_SS_TNEEEENS4_6LayoutISC_NS5_IJNSA_ILi0EEESR_SR_EEEEENS5_IJNS4_10UnderscoreESU_SU_EEEEENS4_13SM90_TMA_LOADENS4_14ComposedLayoutINS4_7SwizzleILi3ELi4ELi3EEENS4_18smem_ptr_flag_bitsILi8EEENSQ_INS5_IJNSA_ILi8EEESH_EEENS5_IJSH_SB_EEEEEEEvNS4_8identityESX_S17_vS18_EENS_8epilogue10collective6detail29Sm90TmaWarpSpecializedAdapterINS1B_15DefaultEpilogueIaSJ_SJ_NS1A_6thread17LinearCombinationIaLi1EiiLNS1F_9ScaleType4KindE0ELNS_15FloatRoundStyleE2EaEENS1_15EpilogueDefaultEEEEEvvEEEEvNT_6ParamsE,@"STO_CUDA_ENTRY STV_DEFAULT"
_ZN7cutlass13device_kernelINS_4gemm6kernel13GemmUniversalIN4cute5tupleIJiiiiEEENS1_10collective13CollectiveMmaINS1_34MainloopSm90TmaGmmaWarpSpecializedILi5ENS5_IJNS4_1CILi1EEESB_SB_EEENS1_32KernelTmaWarpSpecializedPingpongEEENS5_IJNSA_ILi64EEENSA_ILi256EEENSA_ILi128EEEEEEaNS5_IJlSB_lEEEaSJ_NS4_8TiledMMAINS4_8MMA_AtomIJNS4_4SM904GMMA27MMA_64x256x32_S32S8S8_SS_TNEEEENS4_6LayoutISC_NS5_IJNSA_ILi0EEESR_SR_EEEEENS5_IJNS4_10UnderscoreESU_SU_EEEEENS4_13SM90_TMA_LOADENS4_14ComposedLayoutINS4_7SwizzleILi3ELi4ELi3EEENS4_18smem_ptr_flag_bitsILi8EEENSQ_INS5_IJNSA_ILi8EEESH_EEENS5_IJSH_SB_EEEEEEEvNS4_8identityESX_S17_vS18_EENS_8epilogue10collective6detail29Sm90TmaWarpSpecializedAdapterINS1B_15DefaultEpilogueIaSJ_SJ_NS1A_6thread17LinearCombinationIaLi1EiiLNS1F_9ScaleType4KindE0ELNS_15FloatRoundStyleE2EaEENS1_15EpilogueDefaultEEEEEvvEEEEvNT_6ParamsE:
[----:B------:R-:W0:Y:S02]  /*0000*/  LDC R1, c[0x0][0x28] ;  /* 0x00000a00ff017b82 */ /* 0x000e240000000800 */
[----:B0-----:R-:W-:Y:S01]  /*0010*/  VIADD R1, R1, 0xfffffff8 ;  /* 0xfffffff801017836 */ /* 0x001fe20000000000 */
[----:B------:R-:W0:Y:S01]  /*0020*/  S2R R4, SR_TID.X ;  /* 0x0000000000047919 */ /* 0x000e220000002100 */
[----:B------:R-:W-:Y:S01]  /*0030*/  ELECT P0, URZ, PT ;  /* 0x00000000003f782f */ /* 0x000fe20003800000 */
[----:B------:R-:W-:Y:S01]  /*0040*/  BSSY B0, `(.L_x_0) ;  /* 0x000000f000007945 */ /* 0x000fe20003800000 */
[--C-:B0-----:R-:W-:Y:S02]  /*0050*/  SHF.R.U32.HI R0, RZ, 0x5, R4.reuse ;  /* 0x00000005ff007819 */ /* 0x101fe40000011604 */
[----:B------:R-:W-:-:S03]  /*0060*/  SHF.R.U32.HI R5, RZ, 0x7, R4 ;  /* 0x00000007ff057819 */ /* 0x000fc60000011604 */
[----:B------:R-:W0:Y:S04]  /*0070*/  SHFL.IDX PT, R2, R0, RZ, 0x1f ;  /* 0x00001fff00027589 */ /* 0x000e2800000e0000 */
[----:B------:R1:W2:Y:S01]  /*0080*/  SHFL.IDX PT, R8, R5, RZ, 0x1f ;  /* 0x00001fff05087589 */ /* 0x0002a200000e0000 */
[----:B0-----:R-:W-:-:S13]  /*0090*/  ISETP.NE.OR P0, PT, R2, RZ, !P0 ;  /* 0x000000ff0200720c */ /* 0x001fda0004705670 */
[----:B-12---:R-:W-:Y:S05]  /*00a0*/  @P0 BRA `(.L_x_1) ;  /* 0x0000000000200947 */ /* 0x006fea0003800000 */
[----:B------:R-:W-:Y:S02]  /*00b0*/  ULDC.64 UR4, c[0x0][0x198] ;  /* 0x0000660000047ab9 */ /* 0x000fe40000000a00 */
[----:B------:R-:W-:Y:S02]  /*00c0*/  UIADD3 UR6, UP0, UR4, 0xf0, URZ ;  /* 0x000000f004067890 */ /* 0x000fe4000ff1e03f */
[----:B------:R-:W-:Y:S02]  /*00d0*/  UIADD3 UR4, UP1, UR4, 0x1f0, URZ ;  /* 0x000001f004047890 */ /* 0x000fe4000ff3e03f */
[----:B------:R-:W-:Y:S02]  /*00e0*/  UIADD3.X UR7, URZ, UR5, URZ, UP0, !UPT ;  /* 0x000000053f077290 */ /* 0x000fe400087fe43f */
[----:B------:R-:W-:-:S07]  /*00f0*/  UIADD3.X UR5, URZ, UR5, URZ, UP1, !UPT ;  /* 0x000000053f057290 */ /* 0x000fce0008ffe43f */
[----:B------:R0:W-:Y:S02]  /*0100*/  UTMACCTL.PF [UR6] ;  /* 0x00000000060079b9 */ /* 0x0001e40008040000 */
[----:B------:R0:W-:Y:S02]  /*0110*/  UTMACCTL.PF [UR4] ;  /* 0x00000000040079b9 */ /* 0x0001e40008040000 */
[----:B0-----:R-:W-:Y:S01]  /*0120*/  NOP ;  /* 0x0000000000007918 */ /* 0x001fe20000000000 */
.L_x_1:
[----:B------:R-:W-:Y:S05]  /*0130*/  BSYNC B0 ;  /* 0x0000000000007941 */ /* 0x000fea0003800000 */
.L_x_0:
[----:B------:R-:W0:Y:S02]  /*0140*/  SHFL.IDX PT, R3, R0, RZ, 0x1f ;  /* 0x00001fff00037589 */ /* 0x000e2400000e0000 */
[----:B0-----:R-:W-:-:S13]  /*0150*/  ISETP.NE.AND P0, PT, R3, RZ, PT ;  /* 0x000000ff0300720c */ /* 0x001fda0003f05270 */
[----:B------:R-:W-:Y:S05]  /*0160*/  @P0 BRA `(.L_x_2) ;  /* 0x0000000000600947 */ /* 0x000fea0003800000 */
[----:B------:R-:W0:Y:S01]  /*0170*/  S2UR UR8, SR_CgaCtaId ;  /* 0x00000000000879c3 */ /* 0x000e220000008800 */
[----:B------:R-:W-:Y:S01]  /*0180*/  UMOV UR4, 0x400 ;  /* 0x0000040000047882 */ /* 0x000fe20000000000 */
[----:B------:R-:W-:Y:S01]  /*0190*/  UMOV UR5, 0x1 ;  /* 0x0000000100057882 */ /* 0x000fe20000000000 */
[----:B------:R-:W-:Y:S01]  /*01a0*/  UMOV UR6, 0x80 ;  /* 0x0000008000067882 */ /* 0x000fe20000000000 */
[----:B------:R-:W-:Y:S01]  /*01b0*/  ELECT P0, URZ, PT ;  /* 0x00000000003f782f */ /* 0x000fe20003800000 */
[----:B------:R-:W-:-:S04]  /*01c0*/  UIADD3 UR6, -UR6, 0x100000, URZ ;  /* 0x0010000006067890 */ /* 0x000fc8000fffe13f */
[----:B------:R-:W-:Y:S02]  /*01d0*/  USHF.L.U32 UR7, UR6, 0xb, URZ ;  /* 0x0000000b06077899 */ /* 0x000fe4000800063f */
[----:B------:R-:W-:Y:S02]  /*01e0*/  USHF.L.U32 UR6, UR6, 0x1, URZ ;  /* 0x0000000106067899 */ /* 0x000fe4000800063f */
[----:B0-----:R-:W-:Y:S02]  /*01f0*/  ULEA UR8, UR8, UR4, 0x18 ;  /* 0x0000000408087291 */ /* 0x001fe4000f8ec03f */
[----:B------:R-:W-:-:S04]  /*0200*/  UIADD3 UR4, -UR5, 0x100000, URZ ;  /* 0x0010000005047890 */ /* 0x000fc8000fffe13f */
[----:B------:R-:W-:Y:S02]  /*0210*/  USHF.L.U32 UR5, UR4, 0xb, URZ ;  /* 0x0000000b04057899 */ /* 0x000fe4000800063f */
[----:B------:R-:W-:Y:S01]  /*0220*/  USHF.L.U32 UR4, UR4, 0x1, URZ ;  /* 0x0000000104047899 */ /* 0x000fe2000800063f */
[----:B------:R-:W0:Y:S11]  /*0230*/  FENCE.VIEW.ASYNC.S ;  /* 0x00000000000073c6 */ /* 0x000e360000000000 */
[----:B0-----:R0:W1:Y:S01]  /*0240*/  SYNCS.EXCH.64 URZ, [UR8], UR4 ;  /* 0x00000004083f75b2 */ /* 0x0010620008000100 */
[----:B------:R0:W2:Y:S01]  /*0250*/  SYNCS.EXCH.64 URZ, [UR8+0x28], UR6 ;  /* 0x00002806083f75b2 */ /* 0x0000a20008000100 */
[----:B------:R0:W3:Y:S01]  /*0260*/  SYNCS.EXCH.64 URZ, [UR8+0x8], UR4 ;  /* 0x00000804083f75b2 */ /* 0x0000e20008000100 */
[----:B------:R0:W4:Y:S01]  /*0270*/  SYNCS.EXCH.64 URZ, [UR8+0x30], UR6 ;  /* 0x00003006083f75b2 */ /* 0x0001220008000100 */
[----:B------:R0:W0:Y:S01]  /*0280*/  SYNCS.EXCH.64 URZ, [UR8+0x10], UR4 ;  /* 0x00001004083f75b2 */ /* 0x0000220008000100 */
[----:B------:R0:W0:Y:S01]  /*0290*/  SYNCS.EXCH.64 URZ, [UR8+0x38], UR6 ;  /* 0x00003806083f75b2 */ /* 0x0000220008000100 */
[----:B------:R0:W0:Y:S01]  /*02a0*/  SYNCS.EXCH.64 URZ, [UR8+0x18], UR4 ;  /* 0x00001804083f75b2 */ /* 0x0000220008000100 */
[----:B------:R0:W0:Y:S01]  /*02b0*/  SYNCS.EXCH.64 URZ, [UR8+0x40], UR6 ;  /* 0x00004006083f75b2 */ /* 0x0000220008000100 */
[----:B------:R0:W0:Y:S01]  /*02c0*/  SYNCS.EXCH.64 URZ, [UR8+0x20], UR4 ;  /* 0x00002004083f75b2 */ /* 0x0000220008000100 */
[----:B------:R0:W0:Y:S01]  /*02d0*/  SYNCS.EXCH.64 URZ, [UR8+0x48], UR6 ;  /* 0x00004806083f75b2 */ /* 0x0000220008000100 */
[----:B------:R-:W-:Y:S01]  /*02e0*/  NOP ;  /* 0x0000000000007918 */ /* 0x000fe20000000000 */
.L_x_2:
[----:B------:R-:W5:Y:S01]  /*02f0*/  SHFL.IDX PT, R6, R0, RZ, 0x1f ;  /* 0x00001fff00067589 */ /* 0x000f6200000e0000 */
[----:B------:R-:W-:Y:S01]  /*0300*/  ELECT P0, URZ, PT ;  /* 0x00000000003f782f */ /* 0x000fe20003800000 */
[----:B------:R-:W-:Y:S01]  /*0310*/  NOP ;  /* 0x0000000000007918 */ /* 0x000fe20000000000 */
[----:B------:R-:W-:Y:S01]  /*0320*/  ELECT P1, URZ, PT ;  /* 0x00000000003f782f */ /* 0x000fe20003820000 */
[----:B------:R-:W1:Y:S01]  /*0330*/  SHFL.IDX PT, R3, R0, RZ, 0x1f ;  /* 0x00001fff00037589 */ /* 0x000e6200000e0000 */
[----:B0-----:R-:W-:Y:S01]  /*0340*/  UMOV UR4, 0x20 ;  /* 0x0000002000047882 */ /* 0x001fe20000000000 */
[----:B------:R-:W-:Y:S01]  /*0350*/  UMOV UR11, 0x80 ;  /* 0x00000080000b7882 */ /* 0x000fe20000000000 */
[----:B------:R-:W-:Y:S01]  /*0360*/  NOP ;  /* 0x0000000000007918 */ /* 0x000fe20000000000 */
[C---:B------:R-:W-:Y:S01]  /*0370*/  VIADD R33, R8.reuse, 0xffffffff ;  /* 0xffffffff08217836 */ /* 0x040fe20000000000 */
[----:B------:R-:W0:Y:S01]  /*0380*/  SHFL.IDX PT, R5, R5, RZ, 0x1f ;  /* 0x00001fff05057589 */ /* 0x000e2200000e0000 */
[----:B------:R-:W-:Y:S01]  /*0390*/  ULDC.64 UR36, c[0x0][0x208] ;  /* 0x0000820000247ab9 */ /* 0x000fe20000000a00 */
[----:B------:R-:W-:-:S02]  /*03a0*/  ISETP.NE.AND P2, PT, R8, RZ, PT ;  /* 0x000000ff0800720c */ /* 0x000fc40003f45270 */
[----:B------:R-:W-:Y:S02]  /*03b0*/  ISETP.GE.U32.AND P3, PT, R33, 0x2, PT ;  /* 0x000000022100780c */ /* 0x000fe40003f66070 */
[----:B-----5:R-:W-:Y:S02]  /*03c0*/  ISETP.NE.OR P0, PT, R6, RZ, !P0 ;  /* 0x000000ff0600720c */ /* 0x020fe40004705670 */
[----:B-1----:R-:W-:Y:S02]  /*03d0*/  ISETP.NE.OR P1, PT, R3, RZ, !P1 ;  /* 0x000000ff0300720c */ /* 0x002fe40004f25670 */
[----:B------:R-:W-:-:S04]  /*03e0*/  SHF.R.S32.HI R3, RZ, 0x1f, R2 ;  /* 0x0000001fff037819 */ /* 0x000fc80000011402 */
[----:B------:R-:W-:-:S05]  /*03f0*/  LEA.HI R3, R3, R2, RZ, 0x2 ;  /* 0x0000000203037211 */ /* 0x000fca00078f10ff */
[----:B------:R-:W-:Y:S01]  /*0400*/  VOTEU.ALL UP0, P0 ;  /* 0x00000000003f7886 */ /* 0x000fe20000000000 */
[----:B------:R-:W-:Y:S01]  /*0410*/  LOP3.LUT R3, R3, 0xfffffffc, RZ, 0xc0, !PT ;  /* 0xfffffffc03037812 */ /* 0x000fe200078ec0ff */
[----:B------:R-:W-:-:S03]  /*0420*/  VOTEU.ALL UP1, P1 ;  /* 0x00000000003f7886 */ /* 0x000fc60000820000 */
[----:B------:R-:W1:Y:S01]  /*0430*/  @!UP0 S2UR UR7, SR_CgaCtaId ;  /* 0x00000000000789c3 */ /* 0x000e620000008800 */
[----:B------:R-:W-:Y:S01]  /*0440*/  @!UP0 UMOV UR6, 0x400 ;  /* 0x0000040000068882 */ /* 0x000fe20000000000 */
[----:B------:R-:W-:-:S04]  /*0450*/  @!UP0 UIADD3 UR4, -UR4, 0x100000, URZ ;  /* 0x0010000004048890 */ /* 0x000fc8000fffe13f */
[----:B------:R-:W-:Y:S02]  /*0460*/  @!UP0 USHF.L.U32 UR5, UR4, 0xb, URZ ;  /* 0x0000000b04058899 */ /* 0x000fe4000800063f */
[----:B------:R-:W-:Y:S01]  /*0470*/  @!UP0 USHF.L.U32 UR4, UR4, 0x1, URZ ;  /* 0x0000000104048899 */ /* 0x000fe2000800063f */
[----:B------:R-:W-:Y:S01]  /*0480*/  IMAD.IADD R0, R2, 0x1, -R3 ;  /* 0x0000000102007824 */ /* 0x000fe200078e0a03 */
[----:B------:R-:W-:Y:S01]  /*0490*/  @!UP1 UMOV UR9, 0x400 ;  /* 0x0000040000099882 */ /* 0x000fe20000000000 */
[----:B------:R-:W-:Y:S01]  /*04a0*/  VOTEU.ALL UP2, P1 ;  /* 0x00000000003f7886 */ /* 0x000fe20000840000 */
[----:B------:R-:W-:Y:S01]  /*04b0*/  VOTEU.ALL UP3, P1 ;  /* 0x00000000003f7886 */ /* 0x000fe20000860000 */
[----:B------:R-:W-:Y:S01]  /*04c0*/  VOTEU.ALL UP4, P1 ;  /* 0x00000000003f7886 */ /* 0x000fe20000880000 */
[----:B------:R-:W5:Y:S01]  /*04d0*/  @!UP1 S2UR UR10, SR_CgaCtaId ;  /* 0x00000000000a99c3 */ /* 0x000f620000008800 */
[----:B------:R-:W-:Y:S01]  /*04e0*/  VOTEU.ALL UP5, P1 ;  /* 0x00000000003f7886 */ /* 0x000fe200008a0000 */
[----:B------:R-:W-:-:S04]  /*04f0*/  SHF.R.S32.HI R3, RZ, 0x1f, R4 ;  /* 0x0000001fff037819 */ /* 0x000fc80000011404 */
[----:B------:R-:W-:-:S04]  /*0500*/  LEA.HI R3, R3, R4, RZ, 0x7 ;  /* 0x0000000403037211 */ /* 0x000fc800078f38ff */
[----:B------:R-:W-:-:S05]  /*0510*/  LOP3.LUT R3, R3, 0xffffff80, RZ, 0xc0, !PT ;  /* 0xffffff8003037812 */ /* 0x000fca00078ec0ff */
[----:B------:R-:W-:Y:S01]  /*0520*/  IMAD.IADD R3, R4, 0x1, -R3 ;  /* 0x0000000104037824 */ /* 0x000fe200078e0a03 */
[----:B-1----:R-:W-:Y:S02]  /*0530*/  @!UP0 ULEA UR8, UR7, UR6, 0x18 ;  /* 0x0000000607088291 */ /* 0x002fe4000f8ec03f */
[----:B------:R-:W-:-:S04]  /*0540*/  @!UP1 UIADD3 UR6, -UR11, 0x100000, URZ ;  /* 0x001000000b069890 */ /* 0x000fc8000fffe13f */
[----:B------:R-:W-:Y:S02]  /*0550*/  @!UP1 USHF.L.U32 UR7, UR6, 0xb, URZ ;  /* 0x0000000b06079899 */ /* 0x000fe4000800063f */
[----:B------:R-:W-:Y:S01]  /*0560*/  @!UP1 USHF.L.U32 UR6, UR6, 0x1, URZ ;  /* 0x0000000106069899 */ /* 0x000fe2000800063f */
[----:B------:R-:W-:Y:S01]  /*0570*/  VOTEU.ALL UP0, P0 ;  /* 0x00000000003f7886 */ /* 0x000fe20000000000 */
[----:B-----5:R-:W-:Y:S01]  /*0580*/  @!UP1 ULEA UR9, UR10, UR9, 0x18 ;  /* 0x000000090a099291 */ /* 0x020fe2000f8ec03f */
[----:B------:R-:W-:Y:S02]  /*0590*/  VOTEU.ALL UP1, P0 ;  /* 0x00000000003f7886 */ /* 0x000fe40000020000 */
[----:B------:R-:W-:Y:S01]  /*05a0*/  ULDC.64 UR10, c[0x0][0x598] ;  /* 0x00016600000a7ab9 */ /* 0x000fe20000000a00 */
[----:B------:R-:W-:Y:S01]  /*05b0*/  ISETP.NE.AND P0, PT, R0, 0x3, PT ;  /* 0x000000030000780c */ /* 0x000fe20003f05270 */
[----:B------:R-:W1:Y:S02]  /*05c0*/  FENCE.VIEW.ASYNC.S ;  /* 0x00000000000073c6 */ /* 0x000e640000000000 */
[----:B-1----:R1:W2:Y:S01]  /*05d0*/  @!UP0 SYNCS.EXCH.64 URZ, [UR8+0x80], UR4 ;  /* 0x00008004083f85b2 */ /* 0x0022a20008000100 */
[----:B------:R-:W-:-:S02]  /*05e0*/  ISETP.NE.U32.AND P1, PT, RZ, UR10, PT ;  /* 0x0000000aff007c0c */ /* 0x000fc4000bf25070 */
[----:B------:R-:W-:Y:S02]  /*05f0*/  ISETP.EQ.OR P0, PT, R0, RZ, !P0 ;  /* 0x000000ff0000720c */ /* 0x000fe40004702670 */
[----:B------:R-:W-:Y:S02]  /*0600*/  ISETP.NE.AND.EX P1, PT, RZ, UR11, PT, P1 ;  /* 0x0000000bff007c0c */ /* 0x000fe4000bf25310 */
[----:B------:R-:W-:-:S04]  /*0610*/  ISETP.EQ.AND P0, PT, R8, RZ, P0 ;  /* 0x000000ff0800720c */ /* 0x000fc80000702270 */
[----:B------:R-:W-:-:S04]  /*0620*/  SEL R16, RZ, 0x1, !P0 ;  /* 0x00000001ff107807 */ /* 0x000fc80004000000 */
[----:B------:R-:W-:Y:S01]  /*0630*/  SEL R16, R16, 0x2, P3 ;  /* 0x0000000210107807 */ /* 0x000fe20001800000 */
[----:B------:R1:W2:Y:S01]  /*0640*/  @!UP1 SYNCS.EXCH.64 URZ, [UR8+0x88], UR4 ;  /* 0x00008804083f95b2 */ /* 0x0002a20008000100 */
[----:B------:R-:W-:Y:S01]  /*0650*/  NOP ;  /* 0x0000000000007918 */ /* 0x000fe20000000000 */
[----:B------:R1:W2:Y:S01]  /*0660*/  @!UP2 SYNCS.EXCH.64 URZ, [UR9+0x60], UR6 ;  /* 0x00006006093fa5b2 */ /* 0x0002a20008000100 */
[----:B------:R1:W2:Y:S01]  /*0670*/  @!UP3 SYNCS.EXCH.64 URZ, [UR9+0x68], UR6 ;  /* 0x00006806093fb5b2 */ /* 0x0002a20008000100 */
[----:B------:R1:W2:Y:S01]  /*0680*/  @!UP4 SYNCS.EXCH.64 URZ, [UR9+0x70], UR6 ;  /* 0x00007006093fc5b2 */ /* 0x0002a20008000100 */
[----:B------:R1:W2:Y:S01]  /*0690*/  @!UP5 SYNCS.EXCH.64 URZ, [UR9+0x78], UR6 ;  /* 0x00007806093fd5b2 */ /* 0x0002a20008000100 */
[----:B------:R-:W-:Y:S01]  /*06a0*/  NOP ;  /* 0x0000000000007918 */ /* 0x000fe20000000000 */
[----:B--234-:R-:W-:Y:S06]  /*06b0*/  BAR.SYNC.DEFER_BLOCKING 0x0 ;  /* 0x0000000000007b1d */ /* 0x01cfec0000010000 */
[----:B01----:R-:W-:Y:S05]  /*06c0*/  @!P1 BRA `(.L_x_3) ;  /* 0x00000000001c9947 */ /* 0x003fea0003800000 */
[----:B------:R-:W0:Y:S02]  /*06d0*/  LDC.64 R6, c[0x0][0x598] ;  /* 0x00016600ff067b82 */ /* 0x000e240000000a00 */
[----:B0-----:R-:W2:Y:S02]  /*06e0*/  LDG.E.64 R6, desc[UR36][R6.64] ;  /* 0x0000002406067981 */ /* 0x001ea4000c1e1b00 */
[----:B--2---:R-:W-:-:S04]  /*06f0*/  ISETP.NE.U32.AND P0, PT, R6, RZ, PT ;  /* 0x000000ff0600720c */ /* 0x004fc80003f05070 */
[----:B------:R-:W-:-:S13]  /*0700*/  ISETP.NE.AND.EX P0, PT, R7, RZ, PT, P0 ;  /* 0x000000ff0700720c */ /* 0x000fda0003f05300 */
[----:B------:R-:W-:Y:S05]  /*0710*/  @!P0 BRA `(.L_x_3) ;  /* 0x0000000000088947 */ /* 0x000fea0003800000 */
[----:B------:R1:W5:Y:S01]  /*0720*/  LD.E R153, desc[UR36][R6.64] ;  /* 0x0000002406997980 */ /* 0x000362000c101900 */
[----:B------:R-:W-:Y:S05]  /*0730*/  BRA `(.L_x_4) ;  /* 0x0000000000247947 */ /* 0x000fea0003800000 */
.L_x_3:
[----:B------:R-:W-:Y:S02]  /*0740*/  ULDC.64 UR4, c[0x0][0x588] ;  /* 0x0001620000047ab9 */ /* 0x000fe40000000a00 */
[----:B------:R-:W-:-:S04]  /*0750*/  ISETP.NE.U32.AND P0, PT, RZ, UR4, PT ;  /* 0x00000004ff007c0c */ /* 0x000fc8000bf05070 */
[----:B------:R-:W-:-:S13]  /*0760*/  ISETP.NE.AND.EX P0, PT, RZ, UR5, PT, P0 ;  /* 0x00000005ff007c0c */ /* 0x000fda000bf05300 */
[----:B------:R-:W-:Y:S05]  /*0770*/  @!P0 BRA `(.L_x_5) ;  /* 0x00000000000c8947 */ /* 0x000fea0003800000 */
[----:B------:R-:W0:Y:S02]  /*0780*/  LDC.64 R6, c[0x0][0x588] ;  /* 0x00016200ff067b82 */ /* 0x000e240000000a00 */
[----:B0-----:R0:W5:Y:S01]  /*0790*/  LDG.E R153, desc[UR36][R6.64] ;  /* 0x0000002406997981 */ /* 0x001162000c1e1900 */
[----:B------:R-:W-:Y:S05]  /*07a0*/  BRA `(.L_x_4) ;  /* 0x0000000000087947 */ /* 0x000fea0003800000 */
.L_x_5:
[----:B------:R-:W-:Y:S02]  /*07b0*/  ULDC UR4, c[0x0][0x580] ;  /* 0x0001600000047ab9 */ /* 0x000fe40000000800 */
[----:B------:R-:W-:-:S07]  /*07c0*/  IMAD.U32 R153, RZ, RZ, UR4 ;  /* 0x00000004ff997e24 */ /* 0x000fce000f8e00ff */
.L_x_4:
[----:B------:R-:W-:Y:S02]  /*07d0*/  ULDC.64 UR4, c[0x0][0x5a0] ;  /* 0x0001680000047ab9 */ /* 0x000fe40000000a00 */
[----:B------:R-:W-:-:S04]  /*07e0*/  ISETP.NE.U32.AND P0, PT, RZ, UR4, PT ;  /* 0x00000004ff007c0c */ /* 0x000fc8000bf05070 */
[----:B------:R-:W-:-:S13]  /*07f0*/  ISETP.NE.AND.EX P0, PT, RZ, UR5, PT, P0 ;  /* 0x00000005ff007c0c */ /* 0x000fda000bf05300 */
[----:B------:R-:W-:Y:S05]  /*0800*/  @!P0 BRA `(.L_x_6) ;  /* 0x00000000001c8947 */ /* 0x000fea0003800000 */
[----:B01----:R-:W0:Y:S02]  /*0810*/  LDC.64 R6, c[0x0][0x5a0] ;  /* 0x00016800ff067b82 */ /* 0x003e240000000a00 */
[----:B0-----:R-:W2:Y:S02]  /*0820*/  LDG.E.64 R6, desc[UR36][R6.64] ;  /* 0x0000002406067981 */ /* 0x001ea4000c1e1b00 */
[----:B--2---:R-:W-:-:S04]  /*0830*/  ISETP.NE.U32.AND P0, PT, R6, RZ, PT ;  /* 0x000000ff0600720c */ /* 0x004fc80003f05070 */
[----:B------:R-:W-:-:S13]  /*0840*/  ISETP.NE.AND.EX P0, PT, R7, RZ, PT, P0 ;  /* 0x000000ff0700720c */ /* 0x000fda0003f05300 */
[----:B------:R-:W-:Y:S05]  /*0850*/  @!P0 BRA `(.L_x_6) ;  /* 0x0000000000088947 */ /* 0x000fea0003800000 */
[----:B------:R3:W5:Y:S01]  /*0860*/  LD.E R152, desc[UR36][R6.64] ;  /* 0x0000002406987980 */ /* 0x000762000c101900 */
[----:B------:R-:W-:Y:S05]  /*0870*/  BRA `(.L_x_7) ;  /* 0x0000000000247947 */ /* 0x000fea0003800000 */
.L_x_6:
[----:B------:R-:W-:Y:S02]  /*0880*/  ULDC.64 UR4, c[0x0][0x590] ;  /* 0x0001640000047ab9 */ /* 0x000fe40000000a00 */
[----:B------:R-:W-:-:S04]  /*0890*/  ISETP.NE.U32.AND P0, PT, RZ, UR4, PT ;  /* 0x00000004ff007c0c */ /* 0x000fc8000bf05070 */
[----:B------:R-:W-:-:S13]  /*08a0*/  ISETP.NE.AND.EX P0, PT, RZ, UR5, PT, P0 ;  /* 0x00000005ff007c0c */ /* 0x000fda000bf05300 */
[----:B------:R-:W-:Y:S05]  /*08b0*/  @!P0 BRA `(.L_x_8) ;  /* 0x00000000000c8947 */ /* 0x000fea0003800000 */
[----:B01----:R-:W0:Y:S02]  /*08c0*/  LDC.64 R6, c[0x0][0x590] ;  /* 0x00016400ff067b82 */ /* 0x003e240000000a00 */
[----:B0-----:R2:W5:Y:S01]  /*08d0*/  LDG.E R152, desc[UR36][R6.64] ;  /* 0x0000002406987981 */ /* 0x001562000c1e1900 */
[----:B------:R-:W-:Y:S05]  /*08e0*/  BRA `(.L_x_7) ;  /* 0x0000000000087947 */ /* 0x000fea0003800000 */
.L_x_8:
[----:B------:R-:W-:Y:S02]  /*08f0*/  ULDC UR4, c[0x0][0x584] ;  /* 0x0001610000047ab9 */ /* 0x000fe40000000800 */
[----:B------:R-:W-:-:S07]  /*0900*/  IMAD.U32 R152, RZ, RZ, UR4 ;  /* 0x00000004ff987e24 */ /* 0x000fce000f8e00ff */
.L_x_7:
[----:B------:R-:W4:Y:S01]  /*0910*/  LDC R2, c[0x0][0x65c] ;  /* 0x00019700ff027b82 */ /* 0x000f220000000800 */
[----:B------:R-:W4:Y:S01]  /*0920*/  S2R R14, SR_CTAID.Y ;  /* 0x00000000000e7919 */ /* 0x000f220000002600 */
[----:B------:R-:W-:Y:S01]  /*0930*/  ULDC UR6, c[0x0][0x28c] ;  /* 0x0000a30000067ab9 */ /* 0x000fe20000000800 */
[----:B------:R-:W-:Y:S01]  /*0940*/  ISETP.NE.AND P0, PT, R8, 0x2, PT ;  /* 0x000000020800780c */ /* 0x000fe20003f05270 */
[----:B------:R-:W-:Y:S01]  /*0950*/  UIADD3 UR6, UR6, 0x7f, URZ ;  /* 0x0000007f06067890 */ /* 0x000fe2000fffe03f */
[----:B0123--:R-:W0:Y:S01]  /*0960*/  S2R R6, SR_CTAID.X ;  /* 0x0000000000067919 */ /* 0x00fe220000002500 */
[----:B------:R-:W-:Y:S01]  /*0970*/  IMAD.MOV.U32 R7, RZ, RZ, RZ ;  /* 0x000000ffff077224 */ /* 0x000fe200078e00ff */
[----:B------:R-:W-:Y:S01]  /*0980*/  UMOV UR38, URZ ;  /* 0x0000003f00267c82 */ /* 0x000fe20008000000 */
[----:B------:R-:W-:Y:S01]  /*0990*/  USHF.R.S32.HI UR7, URZ, 0x1f, UR6 ;  /* 0x0000001f3f077899 */ /* 0x000fe20008011406 */
[----:B------:R-:W-:Y:S01]  /*09a0*/  UMOV UR39, URZ ;  /* 0x0000003f00277c82 */ /* 0x000fe20008000000 */
[----:B------:R-:W-:-:S02]  /*09b0*/  ULDC.64 UR8, c[0x0][0x650] ;  /* 0x0001940000087ab9 */ /* 0x000fc40000000a00 */
[----:B------:R-:W-:-:S04]  /*09c0*/  ULEA.HI UR7, UR7, UR6, URZ, 0x7 ;  /* 0x0000000607077291 */ /* 0x000fc8000f8f383f */
[----:B------:R-:W-:Y:S01]  /*09d0*/  USHF.R.S32.HI UR40, URZ, 0x7, UR7 ;  /* 0x000000073f287899 */ /* 0x000fe20008011407 */
[----:B----4-:R-:W-:-:S13]  /*09e0*/  ISETP.NE.AND P1, PT, R2, 0x1, PT ;  /* 0x000000010200780c */ /* 0x010fda0003f25270 */
[----:B------:R-:W0:Y:S01]  /*09f0*/  @P1 LDC R19, c[0x0][0x10] ;  /* 0x00000400ff131b82 */ /* 0x000e220000000800 */
[----:B------:R-:W-:Y:S02]  /*0a00*/  @P1 IMAD.MOV.U32 R8, RZ, RZ, R14 ;  /* 0x000000ffff081224 */ /* 0x000fe400078e000e */
[----:B------:R-:W-:Y:S02]  /*0a10*/  @P1 IMAD.MOV.U32 R9, RZ, RZ, RZ ;  /* 0x000000ffff091224 */ /* 0x000fe400078e00ff */
[----:B------:R-:W-:-:S03]  /*0a20*/  @P1 IMAD.MOV.U32 R17, RZ, RZ, RZ ;  /* 0x000000ffff111224 */ /* 0x000fc600078e00ff */
[----:B------:R-:W1:Y:S01]  /*0a30*/  @!P1 LDC R11, c[0x0][0xc] ;  /* 0x00000300ff0b9b82 */ /* 0x000e620000000800 */
[----:B------:R-:W-:Y:S01]  /*0a40*/  ULDC UR4, c[0x0][0xc] ;  /* 0x0000030000047ab9 */ /* 0x000fe20000000800 */
[----:B------:R-:W-:Y:S02]  /*0a50*/  ULDC UR5, c[0x0][0x10] ;  /* 0x0000040000057ab9 */ /* 0x000fe40000000800 */
[----:B------:R-:W-:-:S04]  /*0a60*/  UIMAD.WIDE.U32 UR4, UR4, UR5, URZ ;  /* 0x00000005040472a5 */ /* 0x000fc8000f8e003f */
[----:B------:R-:W2:Y:S01]  /*0a70*/  LDC R2, c[0x0][0x14] ;  /* 0x00000500ff027b82 */ /* 0x000ea20000000800 */
[----:B0-----:R-:W-:-:S04]  /*0a80*/  @P1 IMAD.WIDE.U32 R18, R6, R19, R8 ;  /* 0x0000001306121225 */ /* 0x001fc800078e0008 */
[----:B------:R-:W-:Y:S02]  /*0a90*/  @P1 IMAD.IADD R17, R19, 0x1, R17 ;  /* 0x0000000113111824 */ /* 0x000fe400078e0211 */
[----:B-1----:R-:W-:-:S04]  /*0aa0*/  @!P1 IMAD.WIDE.U32 R8, R11, R14, R6 ;  /* 0x0000000e0b089225 */ /* 0x002fc800078e0006 */
[----:B------:R-:W-:Y:S02]  /*0ab0*/  @!P1 IMAD.MOV.U32 R18, RZ, RZ, R8 ;  /* 0x000000ffff129224 */ /* 0x000fe400078e0008 */
[----:B------:R-:W-:Y:S02]  /*0ac0*/  @!P1 IMAD.MOV.U32 R17, RZ, RZ, R9 ;  /* 0x000000ffff119224 */ /* 0x000fe400078e0009 */
[----:B--2---:R-:W-:-:S04]  /*0ad0*/  IMAD.WIDE.U32 R12, R2, UR4, RZ ;  /* 0x00000004020c7c25 */ /* 0x004fc8000f8e00ff */
[----:B------:R-:W-:Y:S01]  /*0ae0*/  IMAD R23, R2, UR5, RZ ;  /* 0x0000000502177c24 */ /* 0x000fe2000f8e02ff */
[----:B------:R0:W-:Y:S03]  /*0af0*/  STL.64 [R1], R12 ;  /* 0x0000000c01007387 */ /* 0x0001e60000100a00 */
[----:B------:R-:W-:Y:S01]  /*0b00*/  IMAD.IADD R23, R13, 0x1, R23 ;  /* 0x000000010d177824 */ /* 0x000fe200078e0217 */
[----:B------:R-:W-:Y:S06]  /*0b10*/  @P0 BRA `(.L_x_9) ;  /* 0x0000000000200947 */ /* 0x000fec0003800000 */
[----:B------:R-:W-:Y:S01]  /*0b20*/  UISETP.GE.U32.AND UP0, UPT, UR40, 0x5, UPT ;  /* 0x000000052800788c */ /* 0x000fe2000bf06070 */
[----:B------:R-:W-:Y:S01]  /*0b30*/  IADD3 R18, P0, R18, R12, RZ ;  /* 0x0000000c12127210 */ /* 0x000fe20007f1e0ff */
[----:B------:R-:W-:Y:S01]  /*0b40*/  UIMAD.WIDE.U32 UR4, UR40, -0x33333333, URZ ;  /* 0xcccccccd280478a5 */ /* 0x000fe2000f8e003f */
[----:B------:R-:W-:-:S03]  /*0b50*/  UMOV UR39, URZ ;  /* 0x0000003f00277c82 */ /* 0x000fc60008000000 */
[----:B------:R-:W-:Y:S01]  /*0b60*/  USHF.R.U32.HI UR4, URZ, 0x2, UR5 ;  /* 0x000000023f047899 */ /* 0x000fe20008011605 */
[----:B------:R-:W-:-:S03]  /*0b70*/  IMAD.X R17, R23, 0x1, R17, P0 ;  /* 0x0000000117117824 */ /* 0x000fc600000e0611 */
[----:B------:R-:W-:Y:S02]  /*0b80*/  UIMAD UR38, UR4, -0x5, UR40 ;  /* 0xfffffffb042678a4 */ /* 0x000fe4000f8e0228 */
[----:B------:R-:W-:-:S12]  /*0b90*/  @UP0 ULOP3.LUT UR39, UR4, 0x1, URZ, 0xc0, !UPT ;  /* 0x0000000104270892 */ /* 0x000fd8000f8ec03f */
.L_x_9:
[----:B------:R-:W-:Y:S01]  /*0ba0*/  ISETP.GE.U32.AND P0, PT, R18, UR8, PT ;  /* 0x0000000812007c0c */ /* 0x000fe2000bf06070 */
[----:B------:R-:W-:Y:S01]  /*0bb0*/  IMAD.MOV.U32 R19, RZ, RZ, -0x1 ;  /* 0xffffffffff137424 */ /* 0x000fe200078e00ff */
[----:B------:R-:W-:Y:S01]  /*0bc0*/  PRMT R8, RZ, 0x7610, R8 ;  /* 0x00007610ff087816 */ /* 0x000fe20000000008 */
[----:B------:R-:W-:Y:S01]  /*0bd0*/  IMAD.MOV.U32 R22, RZ, RZ, -0x1 ;  /* 0xffffffffff167424 */ /* 0x000fe200078e00ff */
[----:B------:R-:W-:Y:S01]  /*0be0*/  ISETP.GE.U32.AND.EX P0, PT, R17, UR9, PT, P0 ;  /* 0x0000000911007c0c */ /* 0x000fe2000bf06100 */
[----:B------:R-:W-:-:S12]  /*0bf0*/  IMAD.MOV.U32 R2, RZ, RZ, -0x1 ;  /* 0xffffffffff027424 */ /* 0x000fd800078e00ff */
[----:B------:R-:W-:Y:S05]  /*0c00*/  @P0 BRA `(.L_x_10) ;  /* 0x00000004005c0947 */ /* 0x000fea0003800000 */
[----:B------:R-:W1:Y:S01]  /*0c10*/  LDC.64 R20, c[0x0][0x628] ;  /* 0x00018a00ff147b82 */ /* 0x000e620000000a00 */
[----:B------:R-:W-:Y:S02]  /*0c20*/  IMAD.MOV.U32 R8, RZ, RZ, R18 ;  /* 0x000000ffff087224 */ /* 0x000fe400078e0012 */
[----:B------:R-:W-:-:S05]  /*0c30*/  IMAD.MOV.U32 R9, RZ, RZ, R17 ;  /* 0x000000ffff097224 */ /* 0x000fca00078e0011 */
[----:B------:R-:W2:Y:S08]  /*0c40*/  LDC R2, c[0x0][0x630] ;  /* 0x00018c00ff027b82 */ /* 0x000eb00000000800 */
[----:B------:R-:W3:Y:S01]  /*0c50*/  LDC.64 R24, c[0x0][0x620] ;  /* 0x00018800ff187b82 */ /* 0x000ee20000000a00 */
[----:B-1----:R-:W-:-:S04]  /*0c60*/  ISETP.NE.U32.AND P0, PT, R20, RZ, PT ;  /* 0x000000ff1400720c */ /* 0x002fc80003f05070 */
[----:B------:R-:W-:-:S13]  /*0c70*/  ISETP.NE.AND.EX P0, PT, R21, RZ, PT, P0 ;  /* 0x000000ff1500720c */ /* 0x000fda0003f05300 */
[----:B--23--:R-:W-:Y:S05]  /*0c80*/  @!P0 BRA `(.L_x_11) ;  /* 0x0000000000288947 */ /* 0x00cfea0003800000 */
[----:B0-----:R-:W0:Y:S02]  /*0c90*/  LDC R13, c[0x0][0x634] ;  /* 0x00018d00ff0d7b82 */ /* 0x001e240000000800 */
[----:B0-----:R-:W-:-:S05]  /*0ca0*/  IADD3 R13, P0, R18, R13, RZ ;  /* 0x0000000d120d7210 */ /* 0x001fca0007f1e0ff */
[----:B------:R-:W-:-:S04]  /*0cb0*/  IMAD.X R15, RZ, RZ, R17, P0 ;  /* 0x000000ffff0f7224 */ /* 0x000fc800000e0611 */
[----:B------:R-:W-:-:S04]  /*0cc0*/  IMAD.WIDE.U32 R8, R15, R20, RZ ;  /* 0x000000140f087225 */ /* 0x000fc800078e00ff */
[----:B------:R-:W-:-:S04]  /*0cd0*/  IMAD.WIDE.U32 R10, P0, R13, R21, R8 ;  /* 0x000000150d0a7225 */ /* 0x000fc80007800008 */
[----:B------:R-:W-:-:S04]  /*0ce0*/  IMAD.WIDE.U32 R8, R13, R20, RZ ;  /* 0x000000140d087225 */ /* 0x000fc800078e00ff */
[----:B------:R-:W-:Y:S01]  /*0cf0*/  IMAD.X R13, RZ, RZ, RZ, P0 ;  /* 0x000000ffff0d7224 */ /* 0x000fe200000e06ff */
[----:B------:R-:W-:Y:S01]  /*0d00*/  IADD3 RZ, P0, R9, R10, RZ ;  /* 0x0000000a09ff7210 */ /* 0x000fe20007f1e0ff */
[----:B------:R-:W-:-:S04]  /*0d10*/  IMAD.MOV.U32 R12, RZ, RZ, R11 ;  /* 0x000000ffff0c7224 */ /* 0x000fc800078e000b */
[----:B------:R-:W-:-:S08]  /*0d20*/  IMAD.WIDE.U32.X R8, R15, R21, R12, P0 ;  /* 0x000000150f087225 */ /* 0x000fd000000e040c */
.L_x_11:
[-CC-:B------:R-:W-:Y:S01]  /*0d30*/  SHF.R.U64 R31, R8, R2.reuse, R9.reuse ;  /* 0x00000002081f7219 */ /* 0x180fe20000001209 */
[----:B0-----:R-:W0:Y:S01]  /*0d40*/  LDC R12, c[0x0][0x618] ;  /* 0x00018600ff0c7b82 */ /* 0x001e220000000800 */
[----:B------:R-:W-:Y:S01]  /*0d50*/  SHF.R.U32.HI R7, RZ, R2, R9 ;  /* 0x00000002ff077219 */ /* 0x000fe20000011609 */
[----:B------:R-:W-:Y:S01]  /*0d60*/  ULDC UR4, c[0x0][0x150] ;  /* 0x0000540000047ab9 */ /* 0x000fe20000000800 */
[----:B------:R-:W-:Y:S01]  /*0d70*/  IADD3 R11, P0, RZ, -R31, RZ ;  /* 0x8000001fff0b7210 */ /* 0x000fe20007f1e0ff */
[----:B------:R-:W-:Y:S01]  /*0d80*/  IMAD.MOV.U32 R19, RZ, RZ, R17 ;  /* 0x000000ffff137224 */ /* 0x000fe200078e0011 */
[----:B------:R-:W-:-:S03]  /*0d90*/  I2FP.F32.U32 R2, R6 ;  /* 0x0000000600027245 */ /* 0x000fc60000201000 */
[----:B------:R-:W1:Y:S01]  /*0da0*/  LDC.64 R26, c[0x0][0x640] ;  /* 0x00019000ff1a7b82 */ /* 0x000e620000000a00 */
[----:B------:R-:W-:Y:S02]  /*0db0*/  IMAD.X R13, RZ, RZ, ~R7, P0 ;  /* 0x000000ffff0d7224 */ /* 0x000fe400000e0e07 */
[----:B------:R-:W-:Y:S01]  /*0dc0*/  FMUL R2, R2, UR4 ;  /* 0x0000000402027c20 */ /* 0x000fe20008400000 */
[----:B------:R-:W-:Y:S01]  /*0dd0*/  IMAD.WIDE.U32 R8, R11, R24, R18 ;  /* 0x000000180b087225 */ /* 0x000fe200078e0012 */
[----:B------:R-:W-:-:S03]  /*0de0*/  ULDC UR4, c[0x0][0x154] ;  /* 0x0000550000047ab9 */ /* 0x000fc60000000800 */
[----:B------:R-:W-:Y:S01]  /*0df0*/  IMAD R10, R13, R24, RZ ;  /* 0x000000180d0a7224 */ /* 0x000fe200078e02ff */
[----:B------:R-:W2:Y:S01]  /*0e00*/  LDC R7, c[0x0][0x144] ;  /* 0x00005100ff077b82 */ /* 0x000ea20000000800 */
[----:B------:R-:W3:Y:S02]  /*0e10*/  F2I.U32.TRUNC.NTZ R2, R2 ;  /* 0x0000000200027305 */ /* 0x000ee4000020f000 */
[----:B------:R-:W-:-:S04]  /*0e20*/  IMAD R11, R11, R25, R10 ;  /* 0x000000190b0b7224 */ /* 0x000fc800078e020a */
[----:B------:R-:W-:Y:S01]  /*0e30*/  IMAD.IADD R9, R9, 0x1, R11 ;  /* 0x0000000109097824 */ /* 0x000fe200078e020b */
[----:B------:R-:W4:Y:S01]  /*0e40*/  LDC R22, c[0x0][0x608] ;  /* 0x00018200ff167b82 */ /* 0x000f220000000800 */
[----:B------:R-:W-:-:S03]  /*0e50*/  IMAD.MOV.U32 R11, RZ, RZ, -0x1 ;  /* 0xffffffffff0b7424 */ /* 0x000fc600078e00ff */
[--C-:B0-----:R-:W-:Y:S02]  /*0e60*/  SHF.R.U64 R20, R8, R12, R9.reuse ;  /* 0x0000000c08147219 */ /* 0x101fe40000001209 */
[----:B------:R-:W-:Y:S02]  /*0e70*/  I2FP.F32.U32 R8, R14 ;  /* 0x0000000e00087245 */ /* 0x000fe40000201000 */
[----:B------:R-:W0:Y:S01]  /*0e80*/  LDC R24, c[0x0][0x658] ;  /* 0x00019600ff187b82 */ /* 0x000e220000000800 */
[----:B-1----:R-:W-:Y:S01]  /*0e90*/  ISETP.NE.U32.AND P0, PT, R26, RZ, PT ;  /* 0x000000ff1a00720c */ /* 0x002fe20003f05070 */
[----:B---3--:R-:W-:Y:S02]  /*0ea0*/  IMAD.MOV R10, RZ, RZ, -R2 ;  /* 0x000000ffff0a7224 */ /* 0x008fe400078e0a02 */
[----:B------:R-:W-:Y:S01]  /*0eb0*/  FMUL R8, R8, UR4 ;  /* 0x0000000408087c20 */ /* 0x000fe20008400000 */
[----:B------:R-:W-:Y:S02]  /*0ec0*/  SHF.R.U32.HI R9, RZ, R12, R9 ;  /* 0x0000000cff097219 */ /* 0x000fe40000011609 */
[----:B------:R-:W-:Y:S01]  /*0ed0*/  ISETP.NE.AND.EX P0, PT, R27, RZ, PT, P0 ;  /* 0x000000ff1b00720c */ /* 0x000fe20003f05300 */
[----:B------:R1:W3:Y:S01]  /*0ee0*/  F2I.U32.TRUNC.NTZ R15, R8 ;  /* 0x00000008000f7305 */ /* 0x0002e2000020f000 */
[----:B------:R-:W1:Y:S01]  /*0ef0*/  LDC R19, c[0x0][0x148] ;  /* 0x00005200ff137b82 */ /* 0x000e620000000800 */
[----:B--2---:R-:W-:-:S07]  /*0f00*/  IMAD R2, R7, R10, R6 ;  /* 0x0000000a07027224 */ /* 0x004fce00078e0206 */
[----:B------:R-:W2:Y:S01]  /*0f10*/  LDC R25, c[0x0][0x600] ;  /* 0x00018000ff197b82 */ /* 0x000ea20000000800 */
[-CC-:B----4-:R-:W-:Y:S02]  /*0f20*/  SHF.R.U64 R32, R20, R22.reuse, R9.reuse ;  /* 0x0000001614207219 */ /* 0x190fe40000001209 */
[----:B------:R-:W-:Y:S01]  /*0f30*/  SHF.R.U32.HI R7, RZ, R22, R9 ;  /* 0x00000016ff077219 */ /* 0x000fe20000011609 */
[----:B------:R-:W-:-:S04]  /*0f40*/  IMAD.MOV.U32 R9, RZ, RZ, 0x1 ;  /* 0x00000001ff097424 */ /* 0x000fc800078e00ff */
[----:B------:R-:W4:Y:S01]  /*0f50*/  LDC R28, c[0x0][0x648] ;  /* 0x00019200ff1c7b82 */ /* 0x000f220000000800 */
[-C--:B0-----:R-:W-:Y:S02]  /*0f60*/  SHF.L.U32 R6, R11, R24.reuse, RZ ;  /* 0x000000180b067219 */ /* 0x081fe400000006ff */
[--C-:B------:R-:W-:Y:S02]  /*0f70*/  SHF.R.U64 R22, R32, R24, R7.reuse ;  /* 0x0000001820167219 */ /* 0x100fe40000001207 */
[----:B------:R-:W-:Y:S02]  /*0f80*/  LOP3.LUT R13, RZ, R6, RZ, 0x33, !PT ;  /* 0x00000006ff0d7212 */ /* 0x000fe400078e33ff */
[-C--:B------:R-:W-:Y:S01]  /*0f90*/  SHF.R.U32.HI R7, RZ, R24.reuse, R7 ;  /* 0x00000018ff077219 */ /* 0x080fe20000011607 */
[----:B------:R-:W0:Y:S01]  /*0fa0*/  LDC R29, c[0x0][0x638] ;  /* 0x00018e00ff1d7b82 */ /* 0x000e220000000800 */
[----:B------:R-:W-:Y:S01]  /*0fb0*/  SHF.L.U32 R12, R9, R24, RZ ;  /* 0x00000018090c7219 */ /* 0x000fe200000006ff */
[----:B------:R-:W-:-:S06]  /*0fc0*/  IMAD.MOV.U32 R6, RZ, RZ, R22 ;  /* 0x000000ffff067224 */ /* 0x000fcc00078e0016 */
[----:B------:R-:W0:Y:S01]  /*0fd0*/  LDC R30, c[0x0][0x610] ;  /* 0x00018400ff1e7b82 */ /* 0x000e220000000800 */
[----:B-1-3--:R-:W-:Y:S05]  /*0fe0*/  @!P0 BRA `(.L_x_12) ;  /* 0x0000000000288947 */ /* 0x00afea0003800000 */
[----:B------:R-:W1:Y:S02]  /*0ff0*/  LDC R11, c[0x0][0x64c] ;  /* 0x00019300ff0b7b82 */ /* 0x000e640000000800 */
[----:B-1----:R-:W-:-:S05]  /*1000*/  IADD3 R11, P0, R22, R11, RZ ;  /* 0x0000000b160b7210 */ /* 0x002fca0007f1e0ff */
        /* <DEDUP_REMOVED lines=8> */
.L_x_12:
[----:B----4-:R-:W-:Y:S01]  /*1090*/  SHF.R.U64 R6, R6, R28, R7 ;  /* 0x0000001c06067219 */ /* 0x010fe20000001207 */
[----:B--2---:R-:W-:Y:S01]  /*10a0*/  VIADD R7, R25, 0xffffffff ;  /* 0xffffffff19077836 */ /* 0x004fe20000000000 */
[----:B------:R-:W-:Y:S01]  /*10b0*/  LOP3.LUT R13, R32, R13, RZ, 0xc0, !PT ;  /* 0x0000000d200d7212 */ /* 0x000fe200078ec0ff */
[----:B------:R-:W-:Y:S02]  /*10c0*/  IMAD.MOV R15, RZ, RZ, -R15 ;  /* 0x000000ffff0f7224 */ /* 0x000fe400078e0a0f */
[----:B------:R-:W-:Y:S01]  /*10d0*/  IMAD.MOV R8, RZ, RZ, -R6 ;  /* 0x000000ffff087224 */ /* 0x000fe200078e0a06 */
[----:B------:R-:W-:Y:S01]  /*10e0*/  LOP3.LUT R7, R20, R7, RZ, 0xc0, !PT ;  /* 0x0000000714077212 */ /* 0x000fe200078ec0ff */
[----:B------:R-:W-:Y:S02]  /*10f0*/  IMAD R13, R12, R6, R13 ;  /* 0x000000060c0d7224 */ /* 0x000fe400078e020d */
[----:B------:R-:W-:Y:S02]  /*1100*/  @P1 IMAD R2, R19, R15, R14 ;  /* 0x0000000f13021224 */ /* 0x000fe400078e020e */
[----:B0-----:R-:W-:-:S02]  /*1110*/  IMAD R6, R8, R29, R22 ;  /* 0x0000001d08067224 */ /* 0x001fc400078e0216 */
[----:B------:R-:W-:Y:S02]  /*1120*/  IMAD R2, R13, R30, R2 ;  /* 0x0000001e0d027224 */ /* 0x000fe400078e0202 */
[----:B------:R-:W-:Y:S02]  /*1130*/  IMAD R19, R6, R25, R7 ;  /* 0x0000001906137224 */ /* 0x000fe400078e0207 */
[----:B------:R-:W-:-:S03]  /*1140*/  IMAD.MOV.U32 R8, RZ, RZ, 0x1 ;  /* 0x00000001ff087424 */ /* 0x000fc600078e00ff */
[----:B------:R-:W-:Y:S02]  /*1150*/  SEL R22, R19, R2, !P1 ;  /* 0x0000000213167207 */ /* 0x000fe40004800000 */
[----:B------:R-:W-:Y:S01]  /*1160*/  SEL R19, R2, R19, !P1 ;  /* 0x0000001302137207 */ /* 0x000fe20004800000 */
[----:B------:R-:W-:-:S07]  /*1170*/  IMAD.MOV.U32 R2, RZ, RZ, R31 ;  /* 0x000000ffff027224 */ /* 0x000fce00078e001f */
.L_x_10:
[----:B------:R-:W-:Y:S05]  /*1180*/  @!P2 BRA `(.L_x_13) ;  /* 0x000000780010a947 */ /* 0x000fea0003800000 */
[----:B------:R-:W-:-:S13]  /*1190*/  ISETP.GT.U32.AND P0, PT, R33, 0x1, PT ;  /* 0x000000012100780c */ /* 0x000fda0003f04070 */
[----:B------:R-:W-:Y:S05]  /*11a0*/  @P0 EXIT ;  /* 0x000000000000094d */ /* 0x000fea0003800000 */
.L_x_14:
[----:B------:R-:W-:-:S08]  /*11b0*/  NOP ;  /* 0x0000000000007918 */ /* 0x000fd00000000000 */
[----:B------:R-:W1:Y:S02]  /*11c0*/  USETMAXREG.TRY_ALLOC.CTAPOOL UP0, 0xe8 ;  /* 0x000000e8000079c8 */ /* 0x000e640008000600 */
[----:B-1----:R-:W-:-:S13]  /*11d0*/  PLOP3.LUT P0, PT, PT, PT, UP0, 0x80, 0x0 ;  /* 0x000000000000781c */ /* 0x002fda0003f0f008 */
[----:B------:R-:W-:Y:S05]  /*11e0*/  @!P0 BRA `(.L_x_14) ;  /* 0xfffffffc00f08947 */ /* 0x000fea000383ffff */
[----:B------:R-:W-:-:S13]  /*11f0*/  LOP3.LUT P0, RZ, R8, 0xff, RZ, 0xc0, !PT ;  /* 0x000000ff08ff7812 */ /* 0x000fda000780c0ff */
[----:B------:R-:W-:Y:S05]  /*1200*/  @!P0 EXIT ;  /* 0x000000000000894d */ /* 0x000fea0003800000 */
[----:B------:R-:W1:Y:S01]  /*1210*/  S2UR UR4, SR_CgaCtaId ;  /* 0x00000000000479c3 */ /* 0x000e620000008800 */
[----:B------:R-:W-:Y:S01]  /*1220*/  VIADD R6, R5, 0xffffffff ;  /* 0xffffffff05067836 */ /* 0x000fe20000000000 */
[----:B------:R-:W-:Y:S01]  /*1230*/  SHF.R.S32.HI R0, RZ, 0x1f, R3 ;  /* 0x0000001fff007819 */ /* 0x000fe20000011403 */
[----:B------:R-:W-:Y:S01]  /*1240*/  UMOV UR41, 0x400 ;  /* 0x0000040000297882 */ /* 0x000fe20000000000 */
[----:B------:R-:W-:Y:S02]  /*1250*/  UISETP.LT.AND UP0, UPT, UR40, 0x1, UPT ;  /* 0x000000012800788c */ /* 0x000fe4000bf01270 */
[----:B------:R-:W-:Y:S01]  /*1260*/  R2UR UR42, R6 ;  /* 0x00000000062a72ca */ /* 0x000fe200000e0000 */
[----:B------:R-:W-:Y:S01]  /*1270*/  ULDC UR5, c[0x0][0x284] ;  /* 0x0000a10000057ab9 */ /* 0x000fe20000000800 */
[CC--:B------:R-:W-:Y:S01]  /*1280*/  LEA.HI R4, R0.reuse, R3.reuse, RZ, 0x2 ;  /* 0x0000000300047211 */ /* 0x0c0fe200078f10ff */
[----:B------:R-:W-:Y:S01]  /*1290*/  USEL UR43, UR40, 0x1, UP0 ;  /* 0x00000001282b7887 */ /* 0x000fe20008000000 */
[----:B------:R-:W-:Y:S01]  /*12a0*/  LEA.HI R0, R0, R3, RZ, 0x5 ;  /* 0x0000000300007211 */ /* 0x000fe200078f28ff */
[----:B------:R-:W-:Y:S01]  /*12b0*/  USHF.L.U32 UR44, UR40, 0x1, URZ ;  /* 0x00000001282c7899 */ /* 0x000fe2000800063f */
[--C-:B------:R-:W-:Y:S01]  /*12c0*/  SHF.R.S32.HI R154, RZ, 0x2, R4.reuse ;  /* 0x00000002ff9a7819 */ /* 0x100fe20000011404 */
[----:B------:R-:W-:Y:S01]  /*12d0*/  UIADD3 UR43, -UR43, UR40, URZ ;  /* 0x000000282b2b7290 */ /* 0x000fe2000fffe13f */
[----:B------:R-:W-:-:S02]  /*12e0*/  SHF.R.S32.HI R5, RZ, 0x1f, R4 ;  /* 0x0000001fff057819 */ /* 0x000fc40000011404 */
[----:B------:R-:W-:Y:S02]  /*12f0*/  LOP3.LUT R156, R4, 0xfffffffc, RZ, 0xc0, !PT ;  /* 0xfffffffc049c7812 */ /* 0x000fe400078ec0ff */
[----:B------:R-:W-:Y:S01]  /*1300*/  LEA.HI R5, R5, R154, RZ, 0x3 ;  /* 0x0000009a05057211 */ /* 0x000fe200078f18ff */
[----:B------:R-:W-:Y:S01]  /*1310*/  USHF.L.U32 UR42, UR42, 0x3, URZ ;  /* 0x000000032a2a7899 */ /* 0x000fe2000800063f */
[----:B------:R-:W-:Y:S01]  /*1320*/  ISETP.NE.AND P0, PT, R6, RZ, PT ;  /* 0x000000ff0600720c */ /* 0x000fe20003f05270 */
[----:B------:R-:W-:Y:S01]  /*1330*/  IMAD.IADD R156, R3, 0x1, -R156 ;  /* 0x00000001039c7824 */ /* 0x000fe200078e0a9c */
[----:B------:R-:W-:Y:S01]  /*1340*/  LOP3.LUT R5, R5, 0xfffffff8, RZ, 0xc0, !PT ;  /* 0xfffffff805057812 */ /* 0x000fe200078ec0ff */
[----:B-1----:R-:W-:Y:S02]  /*1350*/  ULEA UR41, UR4, UR41, 0x18 ;  /* 0x0000002904297291 */ /* 0x002fe4000f8ec03f */
[----:B------:R-:W-:Y:S01]  /*1360*/  IMAD.U32 R158, RZ, RZ, UR42 ;  /* 0x0000002aff9e7e24 */ /* 0x000fe2000f8e00ff */
[----:B------:R-:W-:Y:S01]  /*1370*/  SEL R163, RZ, 0x1, P0 ;  /* 0x00000001ffa37807 */ /* 0x000fe20000000000 */
[----:B------:R-:W-:Y:S01]  /*1380*/  IMAD.IADD R154, R154, 0x1, -R5 ;  /* 0x000000019a9a7824 */ /* 0x000fe200078e0a05 */
[----:B------:R-:W-:Y:S01]  /*1390*/  UIADD3 UR45, UR41, 0x60, URZ ;  /* 0x00000060292d7890 */ /* 0x000fe2000fffe03f */
[----:B------:R-:W-:-:S02]  /*13a0*/  SHF.R.S32.HI R5, RZ, 0x5, R0 ;  /* 0x00000005ff057819 */ /* 0x000fc40000011400 */
[C---:B------:R-:W-:Y:S02]  /*13b0*/  LOP3.LUT R160, R158.reuse, 0x8, RZ, 0xc0, !PT ;  /* 0x000000089ea07812 */ /* 0x040fe400078ec0ff */
[--C-:B------:R-:W-:Y:S01]  /*13c0*/  SHF.R.S32.HI R155, RZ, 0x1f, R154.reuse ;  /* 0x0000001fff9b7819 */ /* 0x100fe2000001149a */
[C-C-:B------:R-:W-:Y:S01]  /*13d0*/  IMAD R161, R5.reuse, -0x10, -R154.reuse ;  /* 0xfffffff005a17824 */ /* 0x140fe200078e0a9a */
[----:B------:R-:W-:Y:S01]  /*13e0*/  LOP3.LUT R158, R158, 0x8, RZ, 0xc, !PT ;  /* 0x000000089e9e7812 */ /* 0x000fe200078e0cff */
[----:B------:R-:W-:Y:S01]  /*13f0*/  IMAD.U32 R159, RZ, RZ, UR45 ;  /* 0x0000002dff9f7e24 */ /* 0x000fe2000f8e00ff */
[----:B------:R-:W-:Y:S01]  /*1400*/  LOP3.LUT R160, R160, 0x18, RZ, 0x3c, !PT ;  /* 0x00000018a0a07812 */ /* 0x000fe200078e3cff */
[----:B------:R-:W-:-:S04]  /*1410*/  IMAD.WIDE R154, R5, 0x10, R154 ;  /* 0x00000010059a7825 */ /* 0x000fc800078e029a */
[----:B------:R-:W-:Y:S02]  /*1420*/  VIADD R157, R159, UR42 ;  /* 0x0000002a9f9d7c36 */ /* 0x000fe40008000000 */
[----:B------:R-:W-:-:S07]  /*1430*/  VIADD R161, R161, UR5 ;  /* 0x00000005a1a17c36 */ /* 0x000fce0008000000 */
.L_x_294:
[----:B------:R-:W-:Y:S01]  /*1440*/  SHF.L.U32 R0, R163, 0x1f, RZ ;  /* 0x0000001fa3007819 */ /* 0x000fe200000006ff */
[----:B------:R-:W-:Y:S02]  /*1450*/  ULDC UR4, c[0x0][0x28c] ;  /* 0x0000a30000047ab9 */ /* 0x000fe40000000800 */
[----:B------:R-:W-:Y:S01]  /*1460*/  ISETP.LT.AND P1, PT, RZ, UR4, PT ;  /* 0x00000004ff007c0c */ /* 0x000fe2000bf21270 */
[----:B-1----:R-:W1:Y:S02]  /*1470*/  SYNCS.PHASECHK.TRANS64.TRYWAIT P0, [R159+UR42], R0 ;  /* 0x000000009f0075a7 */ /* 0x002e64000800016a */
[----:B-1-34-:R-:W-:Y:S10]  /*1480*/  @!P0 BRA `(.L_x_15) ;  /* 0x00000084006c8947 */ /* 0x01aff40003800000 */
.L_x_317:
[----:B------:R-:W-:Y:S05]  /*1490*/  @P1 BRA `(.L_x_16) ;  /* 0x0000000000401947 */ /* 0x000fea0003800000 */
[----:B-1----:R-:W-:Y:S01]  /*14a0*/  MOV R0, 0x0 ;  /* 0x0000000000007802 */ /* 0x002fe20000000f00 */
[----:B------:R-:W-:Y:S01]  /*14b0*/  ULDC.64 UR4, c[0x4][0x68] ;  /* 0x01001a0000047ab9 */ /* 0x000fe20000000a00 */
[----:B------:R-:W-:Y:S01]  /*14c0*/  ULDC.64 UR6, c[0x4][0x8] ;  /* 0x0100020000067ab9 */ /* 0x000fe20000000a00 */
[----:B------:R-:W-:Y:S01]  /*14d0*/  IMAD.U32 R4, RZ, RZ, UR4 ;  /* 0x00000004ff047e24 */ /* 0x000fe2000f8e00ff */
[----:B------:R1:W2:Y:S01]  /*14e0*/  LDC.64 R14, c[0x4][R0] ;  /* 0x01000000000e7b82 */ /* 0x0002a20000000a00 */
[----:B------:R-:W-:Y:S01]  /*14f0*/  IMAD.U32 R5, RZ, RZ, UR5 ;  /* 0x00000005ff057e24 */ /* 0x000fe2000f8e00ff */
[----:B------:R-:W-:Y:S01]  /*1500*/  ULDC.64 UR4, c[0x4][0x70] ;  /* 0x01001c0000047ab9 */ /* 0x000fe20000000a00 */
[----:B------:R-:W-:Y:S02]  /*1510*/  IMAD.U32 R10, RZ, RZ, UR6 ;  /* 0x00000006ff0a7e24 */ /* 0x000fe4000f8e00ff */
[----:B------:R-:W-:Y:S02]  /*1520*/  IMAD.U32 R6, RZ, RZ, UR4 ;  /* 0x00000004ff067e24 */ /* 0x000fe4000f8e00ff */
[----:B------:R-:W-:-:S02]  /*1530*/  IMAD.U32 R7, RZ, RZ, UR5 ;  /* 0x00000005ff077e24 */ /* 0x000fc4000f8e00ff */
[----:B------:R-:W-:Y:S02]  /*1540*/  IMAD.U32 R11, RZ, RZ, UR7 ;  /* 0x00000007ff0b7e24 */ /* 0x000fe4000f8e00ff */
[----:B------:R-:W-:Y:S02]  /*1550*/  IMAD.MOV.U32 R8, RZ, RZ, 0x1e1 ;  /* 0x000001e1ff087424 */ /* 0x000fe400078e00ff */
[----:B0-----:R-:W-:Y:S02]  /*1560*/  IMAD.MOV.U32 R12, RZ, RZ, 0x1 ;  /* 0x00000001ff0c7424 */ /* 0x001fe400078e00ff */
[----:B-1----:R-:W-:-:S07]  /*1570*/  IMAD.MOV.U32 R13, RZ, RZ, RZ ;  /* 0x000000ffff0d7224 */ /* 0x002fce00078e00ff */
[----:B------:R-:W-:-:S07]  /*1580*/  LEPC R20, `(.L_x_16) ;  /* 0x000000001014794e */ /* 0x000fce0000000000 */
[----:B--2--5:R-:W-:Y:S05]  /*1590*/  CALL.ABS.NOINC R14 ;  /* 0x000000000e007343 */ /* 0x024fea0003c00000 */
.L_x_16:
[----:B-1----:R-:W-:-:S04]  /*15a0*/  LOP3.LUT R0, R16, 0x1, RZ, 0xfc, !PT ;  /* 0x0000000110007812 */ /* 0x002fc800078efcff */
[----:B------:R-:W-:-:S13]  /*15b0*/  ISETP.NE.AND P0, PT, R0, 0x3, PT ;  /* 0x000000030000780c */ /* 0x000fda0003f05270 */
[----:B------:R-:W-:Y:S05]  /*15c0*/  @!P0 BRA `(.L_x_17) ;  /* 0x0000000000048947 */ /* 0x000fea0003800000 */
[----:B------:R-:W-:Y:S01]  /*15d0*/  BPT.TRAP 0x1 ;  /* 0x000000040000795c */ /* 0x000fe20000300000 */
.L_x_17:
[----:B------:R-:W-:Y:S02]  /*15e0*/  IMAD.U32 R3, RZ, RZ, UR38 ;  /* 0x00000026ff037e24 */ /* 0x000fe4000f8e00ff */
[----:B------:R-:W-:-:S03]  /*15f0*/  IMAD.U32 R0, RZ, RZ, UR39 ;  /* 0x00000027ff007e24 */ /* 0x000fc6000f8e00ff */
[----:B------:R-:W-:Y:S02]  /*1600*/  LEA R3, R3, UR41, 0x3 ;  /* 0x0000002903037c11 */ /* 0x000fe4000f8e18ff */
[----:B------:R-:W-:-:S04]  /*1610*/  SHF.L.U32 R0, R0, 0x1f, RZ ;  /* 0x0000001f00007819 */ /* 0x000fc800000006ff */
[----:B------:R1:W2:Y:S01]  /*1620*/  SYNCS.PHASECHK.TRANS64.TRYWAIT P1, [R3+URZ], R0 ;  /* 0x00000000030075a7 */ /* 0x0002a2000802017f */
[----:B------:R-:W-:Y:S05]  /*1630*/  @!P0 BRA `(.L_x_18) ;  /* 0x0000000000048947 */ /* 0x000fea0003800000 */
[----:B------:R-:W-:Y:S01]  /*1640*/  BPT.TRAP 0x1 ;  /* 0x000000040000795c */ /* 0x000fe20000300000 */
.L_x_18:
[----:B------:R-:W-:-:S05]  /*1650*/  IMAD.U32 R4, RZ, RZ, UR43 ;  /* 0x0000002bff047e24 */ /* 0x000fca000f8e00ff */
[----:B------:R-:W-:Y:S01]  /*1660*/  ISETP.GE.AND P2, PT, R4, 0x1, PT ;  /* 0x000000010400780c */ /* 0x000fe20003f46270 */
[----:B--2---:R-:W-:-:S12]  /*1670*/  @P1 BRA `(.L_x_19) ;  /* 0x0000000000081947 */ /* 0x004fd80003800000 */
[----:B------:R-:W2:Y:S02]  /*1680*/  SYNCS.PHASECHK.TRANS64.TRYWAIT P1, [R3+URZ], R0 ;  /* 0x00000000030075a7 */ /* 0x000ea4000802017f */
[----:B--2---:R-:W-:Y:S05]  /*1690*/  @!P1 BRA `(.L_x_20) ;  /* 0x0000008000fc9947 */ /* 0x004fea0003800000 */
.L_x_19:
[----:B------:R-:W-:Y:S05]  /*16a0*/  WARPSYNC.ALL ;  /* 0x0000000000007948 */ /* 0x000fea0003800000 */
[----:B------:R-:W-:Y:S01]  /*16b0*/  UIADD3 UR4, UR41, 0x180, URZ ;  /* 0x0000018029047890 */ /* 0x000fe2000fffe03f */
[----:B------:R-:W-:Y:S01]  /*16c0*/  WARPGROUP.ARRIVE ;  /* 0x00000000000079c5 */ /* 0x000fe20000000000 */
[----:B------:R-:W-:Y:S02]  /*16d0*/  UIADD3 UR5, UR41, 0xa180, URZ ;  /* 0x0000a18029057890 */ /* 0x000fe4000fffe03f */
[----:B------:R-:W-:Y:S02]  /*16e0*/  USHF.R.U32.HI UR4, URZ, 0x4, UR4 ;  /* 0x000000043f047899 */ /* 0x000fe40008011604 */
[----:B------:R-:W-:-:S02]  /*16f0*/  USHF.R.U32.HI UR5, URZ, 0x4, UR5 ;  /* 0x000000043f057899 */ /* 0x000fc40008011605 */
[----:B------:R-:W-:Y:S02]  /*1700*/  ULOP3.LUT UR4, UR4, 0x3fff, URZ, 0xc0, !UPT ;  /* 0x00003fff04047892 */ /* 0x000fe4000f8ec03f */
[----:B------:R-:W-:Y:S02]  /*1710*/  ULOP3.LUT UR5, UR5, 0x3fff, URZ, 0xc0, !UPT ;  /* 0x00003fff05057892 */ /* 0x000fe4000f8ec03f */
[----:B------:R-:W-:Y:S02]  /*1720*/  ULOP3.LUT UR8, UR4, 0x10000, URZ, 0xfc, !UPT ;  /* 0x0001000004087892 */ /* 0x000fe4000f8efc3f */
[----:B------:R-:W-:Y:S02]  /*1730*/  ULOP3.LUT UR9, UR5, 0x10000, URZ, 0xfc, !UPT ;  /* 0x0001000005097892 */ /* 0x000fe4000f8efc3f */
[----:B------:R-:W-:Y:S02]  /*1740*/  ULEA UR10, UR38, UR8, 0x9 ;  /* 0x00000008260a7291 */ /* 0x000fe4000f8e483f */
[----:B------:R-:W-:Y:S01]  /*1750*/  ULEA UR11, UR38, UR9, 0xb ;  /* 0x00000009260b7291 */ /* 0x000fe2000f8e583f */
[----:B------:R-:W-:Y:S01]  /*1760*/  UMOV UR5, 0x40000040 ;  /* 0x4000004000057882 */ /* 0x000fe20000000000 */
[----:B------:R-:W-:-:S03]  /*1770*/  UMOV UR7, 0x40000040 ;  /* 0x4000004000077882 */ /* 0x000fc60000000000 */
[----:B------:R-:W-:Y:S02]  /*1780*/  UMOV UR4, UR10 ;  /* 0x0000000a00047c82 */ /* 0x000fe40008000000 */
[----:B------:R-:W-:Y:S02]  /*1790*/  UMOV UR6, UR11 ;  /* 0x0000000b00067c82 */ /* 0x000fe40008000000 */
[----:B------:R-:W-:Y:S01]  /*17a0*/  IGMMA.64x256x32.S8.S8 R24, gdesc[UR4], RZ, !UPT, gsb0 ;  /* 0x06600000041879f1 */ /* 0x000fe2000c0410ff */
[----:B------:R-:W-:Y:S02]  /*17b0*/  UIADD3 UR4, UR10, 0x2, URZ ;  /* 0x000000020a047890 */ /* 0x000fe4000fffe03f */
[----:B------:R-:W-:Y:S01]  /*17c0*/  UIADD3 UR6, UR11, 0x2, URZ ;  /* 0x000000020b067890 */ /* 0x000fe2000fffe03f */
[----:B------:R-:W-:Y:S01]  /*17d0*/  UMOV UR5, 0x40000040 ;  /* 0x4000004000057882 */ /* 0x000fe20000000000 */
[----:B------:R-:W-:Y:S01]  /*17e0*/  UMOV UR7, 0x40000040 ;  /* 0x4000004000077882 */ /* 0x000fe20000000000 */
[----:B------:R-:W-:-:S02]  /*17f0*/  WARPGROUP.DEPBAR.LE gsb0, 0x0 ;  /* 0x00008000000079c5 */ /* 0x000fc40000010000 */
[----:B------:R-:W-:-:S06]  /*1800*/  WARPGROUP.ARRIVE ;  /* 0x00000000000079c5 */ /* 0x000fcc0000000000 */
[----:B------:R-:W-:Y:S01]  /*1810*/  IGMMA.64x256x32.S8.S8 R24, gdesc[UR4], R24, gsb0 ;  /* 0x06600000041879f1 */ /* 0x000fe20008041018 */
[----:B------:R-:W-:Y:S02]  /*1820*/  UIADD3 UR4, UR10, 0x4, URZ ;  /* 0x000000040a047890 */ /* 0x000fe4000fffe03f */
[----:B------:R-:W-:Y:S01]  /*1830*/  UIADD3 UR6, UR11, 0x4, URZ ;  /* 0x000000040b067890 */ /* 0x000fe2000fffe03f */
[----:B------:R-:W-:Y:S01]  /*1840*/  UMOV UR5, 0x40000040 ;  /* 0x4000004000057882 */ /* 0x000fe20000000000 */
[----:B------:R-:W-:Y:S01]  /*1850*/  UMOV UR7, 0x40000040 ;  /* 0x4000004000077882 */ /* 0x000fe20000000000 */
[----:B------:R-:W-:Y:S02]  /*1860*/  WARPGROUP.DEPBAR.LE gsb0, 0x0 ;  /* 0x00008000000079c5 */ /* 0x000fe40000010000 */
        /* <DEDUP_REMOVED lines=8> */
[----:B------:R-:W-:Y:S03]  /*18f0*/  IGMMA.64x256x32.S8.S8 R24, gdesc[UR4], R24, gsb0 ;  /* 0x06600000041879f1 */ /* 0x000fe60008041018 */
[----:B------:R-:W-:Y:S02]  /*1900*/  WARPGROUP.DEPBAR.LE gsb0, 0x0 ;  /* 0x00008000000079c5 */ /* 0x000fe40000010000 */
[----:B------:R-:W-:Y:S05]  /*1910*/  @!P2 BRA `(.L_x_21) ;  /* 0x000000040010a947 */ /* 0x000fea0003800000 */
[----:B------:R-:W-:Y:S01]  /*1920*/  UIADD3 UR4, UR38, 0x1, URZ ;  /* 0x0000000126047890 */ /* 0x000fe2000fffe03f */
[----:B-12---:R-:W-:Y:S01]  /*1930*/  IMAD.U32 R0, RZ, RZ, UR43 ;  /* 0x0000002bff007e24 */ /* 0x006fe2000f8e00ff */
[----:B------:R-:W-:Y:S02]  /*1940*/  UMOV UR11, UR38 ;  /* 0x00000026000b7c82 */ /* 0x000fe40008000000 */
[----:B------:R-:W-:-:S04]  /*1950*/  UISETP.NE.AND UP0, UPT, UR4, 0x5, UPT ;  /* 0x000000050400788c */ /* 0x000fc8000bf05270 */
[----:B------:R-:W-:Y:S02]  /*1960*/  USEL UR5, URZ, 0x1, UP0 ;  /* 0x000000013f057887 */ /* 0x000fe40008000000 */
[----:B------:R-:W-:Y:S02]  /*1970*/  USEL UR10, UR4, URZ, UP0 ;  /* 0x0000003f040a7287 */ /* 0x000fe40008000000 */
[----:B------:R-:W-:-:S06]  /*1980*/  ULOP3.LUT UR5, UR39, UR5, URZ, 0x3c, !UPT ;  /* 0x0000000527057292 */ /* 0x000fcc000f8e3c3f */
[----:B------:R-:W-:-:S07]  /*1990*/  IMAD.U32 R5, RZ, RZ, UR5 ;  /* 0x00000005ff057e24 */ /* 0x000fce000f8e00ff */
.L_x_28:
[----:B-12---:R-:W-:Y:S05]  /*19a0*/  @!P0 BRA `(.L_x_22) ;  /* 0x0000000000048947 */ /* 0x006fea0003800000 */
[----:B------:R-:W-:Y:S01]  /*19b0*/  BPT.TRAP 0x1 ;  /* 0x000000040000795c */ /* 0x000fe20000300000 */
.L_x_22:
[----:B------:R-:W-:Y:S01]  /*19c0*/  ULEA UR4, UR10, UR41, 0x3 ;  /* 0x000000290a047291 */ /* 0x000fe2000f8e183f */
[----:B------:R-:W-:-:S08]  /*19d0*/  SHF.L.U32 R3, R5, 0x1f, RZ ;  /* 0x0000001f05037819 */ /* 0x000fd000000006ff */
[----:B------:R1:W2:Y:S01]  /*19e0*/  SYNCS.PHASECHK.TRANS64.TRYWAIT P1, [UR4], R3 ;  /* 0x00000003ff0075a7 */ /* 0x0002a20008020144 */
[----:B------:R-:W-:Y:S05]  /*19f0*/  @!P0 BRA `(.L_x_23) ;  /* 0x0000000000048947 */ /* 0x000fea0003800000 */
[----:B------:R-:W-:Y:S01]  /*1a00*/  BPT.TRAP 0x1 ;  /* 0x000000040000795c */ /* 0x000fe20000300000 */
.L_x_23:
[----:B--2---:R-:W-:Y:S05]  /*1a10*/  @P1 BRA `(.L_x_24) ;  /* 0x0000000000081947 */ /* 0x004fea0003800000 */
[----:B------:R-:W2:Y:S02]  /*1a20*/  SYNCS.PHASECHK.TRANS64.TRYWAIT P1, [UR4], R3 ;  /* 0x00000003ff0075a7 */ /* 0x000ea40008020144 */
[----:B--2---:R-:W-:Y:S05]  /*1a30*/  @!P1 BRA `(.L_x_25) ;  /* 0x0000008000289947 */ /* 0x004fea0003800000 */
.L_x_24:
[----:B------:R-:W-:Y:S01]  /*1a40*/  ULEA UR12, UR10, UR8, 0x9 ;  /* 0x000000080a0c7291 */ /* 0x000fe2000f8e483f */
[----:B------:R-:W-:Y:S01]  /*1a50*/  WARPGROUP.ARRIVE ;  /* 0x00000000000079c5 */ /* 0x000fe20000000000 */
[----:B------:R-:W-:Y:S01]  /*1a60*/  ULEA UR13, UR10, UR9, 0xb ;  /* 0x000000090a0d7291 */ /* 0x000fe2000f8e583f */
[----:B------:R-:W-:Y:S01]  /*1a70*/  UMOV UR5, 0x40000040 ;  /* 0x4000004000057882 */ /* 0x000fe20000000000 */
[----:B------:R-:W-:-:S03]  /*1a80*/  UMOV UR7, 0x40000040 ;  /* 0x4000004000077882 */ /* 0x000fc60000000000 */
[----:B------:R-:W-:Y:S02]  /*1a90*/  UMOV UR4, UR12 ;  /* 0x0000000c00047c82 */ /* 0x000fe40008000000 */
[----:B------:R-:W-:Y:S02]  /*1aa0*/  UMOV UR6, UR13 ;  /* 0x0000000d00067c82 */ /* 0x000fe40008000000 */
[----:B------:R-:W-:Y:S01]  /*1ab0*/  IGMMA.64x256x32.S8.S8 R24, gdesc[UR4], R24, gsb0 ;  /* 0x06600000041879f1 */ /* 0x000fe20008041018 */
        /* <DEDUP_REMOVED lines=23> */
[----:B------:R-:W-:Y:S01]  /*1c30*/  BPT.TRAP 0x1 ;  /* 0x000000040000795c */ /* 0x000fe20000300000 */
.L_x_26:
[----:B------:R-:W-:Y:S01]  /*1c40*/  ULEA UR4, UR11, UR41, 0x3 ;  /* 0x000000290b047291 */ /* 0x000fe2000f8e183f */
[----:B------:R-:W-:-:S03]  /*1c50*/  ISETP.GT.U32.AND P1, PT, R16, 0x1, PT ;  /* 0x000000011000780c */ /* 0x000fc60003f24070 */
[----:B------:R-:W-:-:S04]  /*1c60*/  UIADD3 UR4, UR4, 0x28, URZ ;  /* 0x0000002804047890 */ /* 0x000fc8000fffe03f */
[----:B------:R-:W-:-:S09]  /*1c70*/  UPRMT UR4, URZ, 0x654, UR4 ;  /* 0x000006543f047896 */ /* 0x000fd20008000004 */
[----:B------:R-:W-:Y:S01]  /*1c80*/  SYNCS.ARRIVE.TRANS64.RED.A1T0 RZ, [UR4], RZ ;  /* 0x000000ffffff79a7 */ /* 0x000fe20008100404 */
[----:B------:R-:W-:Y:S05]  /*1c90*/  @P1 BRA `(.L_x_27) ;  /* 0x0000000000041947 */ /* 0x000fea0003800000 */
[----:B------:R-:W-:Y:S01]  /*1ca0*/  BPT.TRAP 0x1 ;  /* 0x000000040000795c */ /* 0x000fe20000300000 */
.L_x_27:
[----:B------:R-:W-:Y:S01]  /*1cb0*/  UIADD3 UR10, UR10, 0x1, URZ ;  /* 0x000000010a0a7890 */ /* 0x000fe2000fffe03f */
[C---:B------:R-:W-:Y:S01]  /*1cc0*/  ISETP.GT.AND P1, PT, R0.reuse, 0x1, PT ;  /* 0x000000010000780c */ /* 0x040fe20003f24270 */
[----:B------:R-:W-:Y:S01]  /*1cd0*/  UIADD3 UR11, UR11, 0x1, URZ ;  /* 0x000000010b0b7890 */ /* 0x000fe2000fffe03f */
[----:B------:R-:W-:Y:S01]  /*1ce0*/  VIADD R0, R0, 0xffffffff ;  /* 0xffffffff00007836 */ /* 0x000fe20000000000 */
[----:B------:R-:W-:Y:S02]  /*1cf0*/  UISETP.NE.AND UP0, UPT, UR10, 0x5, UPT ;  /* 0x000000050a00788c */ /* 0x000fe4000bf05270 */
[----:B------:R-:W-:Y:S02]  /*1d00*/  UISETP.NE.AND UP1, UPT, UR11, 0x5, UPT ;  /* 0x000000050b00788c */ /* 0x000fe4000bf25270 */
[----:B------:R-:W-:Y:S02]  /*1d10*/  USEL UR4, URZ, 0x1, UP0 ;  /* 0x000000013f047887 */ /* 0x000fe40008000000 */
[----:B------:R-:W-:-:S02]  /*1d20*/  USEL UR10, UR10, URZ, UP0 ;  /* 0x0000003f0a0a7287 */ /* 0x000fc40008000000 */
[----:B------:R-:W-:Y:S02]  /*1d30*/  USEL UR11, UR11, URZ, UP1 ;  /* 0x0000003f0b0b7287 */ /* 0x000fe40008800000 */
[----:B------:R-:W-:Y:S01]  /*1d40*/  LOP3.LUT R5, R5, UR4, RZ, 0x3c, !PT ;  /* 0x0000000405057c12 */ /* 0x000fe2000f8e3cff */
[----:B------:R-:W-:Y:S09]  /*1d50*/  @P1 BRA `(.L_x_28) ;  /* 0xfffffffc00101947 */ /* 0x000ff2000383ffff */
.L_x_21:
[----:B-12---:R-:W1:Y:S01]  /*1d60*/  LDC R0, c[0x0][0x28c] ;  /* 0x0000a300ff007b82 */ /* 0x006e620000000800 */
[----:B------:R2:W-:Y:S01]  /*1d70*/  SYNCS.ARRIVE.TRANS64.A1T0 RZ, [R158+UR45], RZ ;  /* 0x000000ff9eff79a7 */ /* 0x0005e2000810002d */
[----:B-1----:R-:W-:-:S13]  /*1d80*/  ISETP.GE.AND P1, PT, R0, 0x1, PT ;  /* 0x000000010000780c */ /* 0x002fda0003f26270 */
[----:B--2---:R-:W-:Y:S05]  /*1d90*/  @!P1 BRA `(.L_x_29) ;  /* 0x0000000000349947 */ /* 0x004fea0003800000 */
[----:B------:R-:W-:Y:S05]  /*1da0*/  @!P0 BRA `(.L_x_30) ;  /* 0x0000000000048947 */ /* 0x000fea0003800000 */
[----:B------:R-:W-:Y:S01]  /*1db0*/  BPT.TRAP 0x1 ;  /* 0x000000040000795c */ /* 0x000fe20000300000 */
.L_x_30:
[----:B------:R-:W-:Y:S01]  /*1dc0*/  UIADD3 UR6, UR43, UR38, URZ ;  /* 0x000000262b067290 */ /* 0x000fe2000fffe03f */
[----:B------:R-:W-:-:S03]  /*1dd0*/  ISETP.GT.U32.AND P0, PT, R16, 0x1, PT ;  /* 0x000000011000780c */ /* 0x000fc60003f04070 */
[----:B------:R-:W-:-:S04]  /*1de0*/  UIMAD.WIDE.U32 UR4, UR6, -0x33333333, URZ ;  /* 0xcccccccd060478a5 */ /* 0x000fc8000f8e003f */
[----:B------:R-:W-:-:S04]  /*1df0*/  USHF.R.U32.HI UR4, URZ, 0x2, UR5 ;  /* 0x000000023f047899 */ /* 0x000fc80008011605 */
[----:B------:R-:W-:-:S04]  /*1e00*/  UIMAD UR6, UR4, -0x5, UR6 ;  /* 0xfffffffb040678a4 */ /* 0x000fc8000f8e0206 */
[----:B------:R-:W-:-:S04]  /*1e10*/  ULEA UR6, UR6, UR41, 0x3 ;  /* 0x0000002906067291 */ /* 0x000fc8000f8e183f */
[----:B------:R-:W-:-:S04]  /*1e20*/  UIADD3 UR6, UR6, 0x28, URZ ;  /* 0x0000002806067890 */ /* 0x000fc8000fffe03f */
[----:B------:R-:W-:-:S09]  /*1e30*/  UPRMT UR6, URZ, 0x654, UR6 ;  /* 0x000006543f067896 */ /* 0x000fd20008000006 */
[----:B------:R-:W-:Y:S01]  /*1e40*/  SYNCS.ARRIVE.TRANS64.RED.A1T0 RZ, [UR6], RZ ;  /* 0x000000ffffff79a7 */ /* 0x000fe20008100406 */
[----:B------:R-:W-:Y:S05]  /*1e50*/  @P0 BRA `(.L_x_29) ;  /* 0x0000000000040947 */ /* 0x000fea0003800000 */
[----:B------:R-:W-:Y:S01]  /*1e60*/  BPT.TRAP 0x1 ;  /* 0x000000040000795c */ /* 0x000fe20000300000 */
.L_x_29:
[----:B------:R-:W-:Y:S01]  /*1e70*/  SHF.L.U32 R0, R163, 0x1f, RZ ;  /* 0x0000001fa3007819 */ /* 0x000fe200000006ff */
[----:B------:R-:W-:Y:S01]  /*1e80*/  UIADD3 UR38, UR44, UR38, URZ ;  /* 0x000000262c267290 */ /* 0x000fe2000fffe03f */
[----:B------:R-:W1:Y:S01]  /*1e90*/  LDC R7, c[0x0][0x288] ;  /* 0x0000a200ff077b82 */ /* 0x000e620000000800 */
[----:B------:R-:W-:Y:S01]  /*1ea0*/  UISETP.GE.U32.AND UP1, UPT, UR44, 0x5, UPT ;  /* 0x000000052c00788c */ /* 0x000fe2000bf26070 */
[----:B------:R-:W-:Y:S01]  /*1eb0*/  IMAD.SHL.U32 R8, R156, 0x2, RZ ;  /* 0x000000029c087824 */ /* 0x000fe200078e00ff */
[----:B------:R-:W-:Y:S02]  /*1ec0*/  UISETP.GT.U32.AND UP0, UPT, UR38, 0x4, UPT ;  /* 0x000000042600788c */ /* 0x000fe4000bf04070 */
[----:B------:R-:W-:Y:S02]  /*1ed0*/  UIMAD.WIDE.U32 UR4, UR38, -0x33333333, URZ ;  /* 0xcccccccd260478a5 */ /* 0x000fe4000f8e003f */
[----:B------:R-:W-:Y:S01]  /*1ee0*/  UISETP.LT.U32.AND UP0, UPT, UR44, 0x5, UP0 ;  /* 0x000000052c00788c */ /* 0x000fe20008701070 */
[----:B------:R-:W2:Y:S01]  /*1ef0*/  SYNCS.PHASECHK.TRANS64.TRYWAIT P0, [R159+UR42+0x10], R0 ;  /* 0x000010009f0075a7 */ /* 0x000ea2000800016a */
[----:B------:R-:W-:Y:S01]  /*1f00*/  USHF.R.U32.HI UR4, URZ, 0x2, UR5 ;  /* 0x000000023f047899 */ /* 0x000fe20008011605 */
[----:B------:R-:W-:Y:S01]  /*1f10*/  SHF.R.S32.HI R9, RZ, 0x1f, R8 ;  /* 0x0000001fff097819 */ /* 0x000fe20000011408 */
[----:B------:R-:W-:-:S02]  /*1f20*/  USEL UR6, URZ, 0x1, !UP0 ;  /* 0x000000013f067887 */ /* 0x000fc4000c000000 */
[----:B------:R-:W-:Y:S02]  /*1f30*/  UIMAD UR38, UR4, -0x5, UR38 ;  /* 0xfffffffb042678a4 */ /* 0x000fe4000f8e0226 */
[----:B------:R-:W-:-:S04]  /*1f40*/  ULOP3.LUT UR39, UR39, UR6, URZ, 0x3c, !UPT ;  /* 0x0000000627277292 */ /* 0x000fc8000f8e3c3f */
[----:B------:R-:W-:Y:S01]  /*1f50*/  @UP1 ULOP3.LUT UR39, UR39, 0x1, UR4, 0x78, !UPT ;  /* 0x0000000127271892 */ /* 0x000fe2000f8e7804 */
[----:B-12---:R-:W-:Y:S11]  /*1f60*/  @!P0 BRA `(.L_x_31) ;  /* 0x0000007800f48947 */ /* 0x006ff60003800000 */
.L_x_318:
[----:B-1----:R-:W-:Y:S01]  /*1f70*/  IMAD.SHL.U32 R0, R19, 0x40, RZ ;  /* 0x0000004013007824 */ /* 0x002fe200078e00ff */
[----:B------:R-:W-:Y:S01]  /*1f80*/  ULDC UR6, c[0x0][0x284] ;  /* 0x0000a10000067ab9 */ /* 0x000fe20000000800 */
[----:B------:R-:W-:Y:S01]  /*1f90*/  IMAD.SHL.U32 R22, R22, 0x100, RZ ;  /* 0x0000010016167824 */ /* 0x000fe200078e00ff */
[----:B------:R-:W-:Y:S01]  /*1fa0*/  SHF.R.S32.HI R15, RZ, 0x1f, R2 ;  /* 0x0000001fff0f7819 */ /* 0x000fe20000011402 */
[----:B------:R-:W-:Y:S01]  /*1fb0*/  ULDC.64 UR4, c[0x0][0x5d0] ;  /* 0x0001740000047ab9 */ /* 0x000fe20000000a00 */
[----:B------:R-:W-:Y:S01]  /*1fc0*/  ISETP.GE.AND P0, PT, R0, UR6, PT ;  /* 0x0000000600007c0c */ /* 0x000fe2000bf06270 */
[----:B------:R-:W-:Y:S01]  /*1fd0*/  IMAD.WIDE.U32 R4, R2, UR4, R8 ;  /* 0x0000000402047c25 */ /* 0x000fe2000f8e0008 */
[----:B------:R-:W-:Y:S02]  /*1fe0*/  SHF.R.S32.HI R14, RZ, 0x1f, R22 ;  /* 0x0000001fff0e7819 */ /* 0x000fe40000011416 */
[C---:B------:R-:W-:Y:S01]  /*1ff0*/  ISETP.GE.OR P0, PT, R22.reuse, R7, P0 ;  /* 0x000000071600720c */ /* 0x040fe20000706670 */
[----:B------:R-:W-:Y:S01]  /*2000*/  IMAD R3, R15, UR4, RZ ;  /* 0x000000040f037c24 */ /* 0x000fe2000f8e02ff */
[----:B------:R-:W-:-:S03]  /*2010*/  IADD3 R4, P1, R22, R4, RZ ;  /* 0x0000000416047210 */ /* 0x000fc60007f3e0ff */
[----:B------:R-:W-:-:S05]  /*2020*/  IMAD R3, R2, UR5, R3 ;  /* 0x0000000502037c24 */ /* 0x000fca000f8e0203 */
[----:B------:R-:W-:-:S03]  /*2030*/  IADD3.X R5, R14, R5, R3, P1, !PT ;  /* 0x000000050e057210 */ /* 0x000fc60000ffe403 */
[----:B------:R-:W-:Y:S05]  /*2040*/  @P0 BRA `(.L_x_32) ;  /* 0x0000006000b00947 */ /* 0x000fea0003800000 */
[----:B0-----:R-:W0:Y:S01]  /*2050*/  LDC.64 R12, c[0x0][0x5c8] ;  /* 0x00017200ff0c7b82 */ /* 0x001e220000000a00 */
[----:B------:R-:W-:Y:S01]  /*2060*/  IMAD.WIDE R10, R19, 0x40, R154 ;  /* 0x00000040130a7825 */ /* 0x000fe200078e029a */
[----:B------:R-:W-:Y:S01]  /*2070*/  ULDC.64 UR4, c[0x0][0x5c0] ;  /* 0x0001700000047ab9 */ /* 0x000fe20000000a00 */
[----:B------:R-:W-:Y:S02]  /*2080*/  BSSY B0, `(.L_x_32) ;  /* 0x0000628000007945 */ /* 0x000fe40003800000 */
[----:B------:R-:W-:Y:S02]  /*2090*/  IMAD.IADD R19, R161, 0x1, -R0 ;  /* 0x00000001a1137824 */ /* 0x000fe400078e0a00 */
[-C--:B0-----:R-:W-:Y:S02]  /*20a0*/  IMAD R3, R11, R12.reuse, RZ ;  /* 0x0000000c0b037224 */ /* 0x081fe400078e02ff */
[----:B------:R-:W-:-:S04]  /*20b0*/  IMAD.WIDE.U32 R4, R10, R12, R4 ;  /* 0x0000000c0a047225 */ /* 0x000fc800078e0004 */
[----:B------:R-:W-:Y:S01]  /*20c0*/  IMAD R3, R10, R13, R3 ;  /* 0x0000000d0a037224 */ /* 0x000fe200078e0203 */
[----:B------:R-:W-:-:S03]  /*20d0*/  IADD3 R4, P0, R4, UR4, RZ ;  /* 0x0000000404047c10 */ /* 0x000fc6000ff1e0ff */
[----:B------:R-:W-:Y:S01]  /*20e0*/  IMAD.IADD R3, R5, 0x1, R3 ;  /* 0x0000000105037824 */ /* 0x000fe200078e0203 */
[----:B------:R-:W-:-:S04]  /*20f0*/  LEA R6, P1, R12, R4, 0x3 ;  /* 0x000000040c067211 */ /* 0x000fc800078218ff */
[----:B------:R-:W-:Y:S01]  /*2100*/  IADD3.X R5, R3, UR5, RZ, P0, !PT ;  /* 0x0000000503057c10 */ /* 0x000fe200087fe4ff */
[----:B------:R-:W-:Y:S01]  /*2110*/  IMAD R3, R156, -0x2, R7 ;  /* 0xfffffffe9c037824 */ /* 0x000fe200078e0207 */
[----:B-----5:R-:W-:Y:S02]  /*2120*/  ISETP.NE.AND P0, PT, R152, RZ, PT ;  /* 0x000000ff9800720c */ /* 0x020fe40003f05270 */
[----:B------:R-:W-:Y:S01]  /*2130*/  LEA.HI.X R7, R12, R5, R13, 0x3, P1 ;  /* 0x000000050c077211 */ /* 0x000fe200008f1c0d */
[----:B------:R-:W-:-:S10]  /*2140*/  IMAD.IADD R0, R3, 0x1, -R22 ;  /* 0x0000000103007824 */ /* 0x000fd400078e0a16 */
[----:B------:R-:W-:Y:S05]  /*2150*/  @!P0 BRA `(.L_x_33) ;  /* 0x0000004800608947 */ /* 0x000fea0003800000 */
[----:B------:R-:W0:Y:S01]  /*2160*/  LDC.64 R20, c[0x0][0x5b0] ;  /* 0x00016c00ff147b82 */ /* 0x000e220000000a00 */
[----:B------:R-:W-:Y:S01]  /*2170*/  ULDC.64 UR4, c[0x0][0x5b8] ;  /* 0x00016e0000047ab9 */ /* 0x000fe20000000a00 */
[----:B------:R-:W-:Y:S01]  /*2180*/  ISETP.GE.AND P1, PT, R19, 0x1, PT ;  /* 0x000000011300780c */ /* 0x000fe20003f26270 */
[----:B------:R-:W-:Y:S01]  /*2190*/  IMAD.WIDE.U32 R8, R2, UR4, R8 ;  /* 0x0000000402087c25 */ /* 0x000fe2000f8e0008 */
[----:B------:R-:W-:Y:S02]  /*21a0*/  BSSY B1, `(.L_x_34) ;  /* 0x000000e000017945 */ /* 0x000fe40003800000 */
[----:B------:R-:W-:Y:S01]  /*21b0*/  ISETP.LT.OR P5, PT, R0, 0x1, !P1 ;  /* 0x000000010000780c */ /* 0x000fe20004fa1670 */
[----:B------:R-:W-:Y:S01]  /*21c0*/  IMAD R3, R15, UR4, RZ ;  /* 0x000000040f037c24 */ /* 0x000fe2000f8e02ff */
[----:B------:R-:W1:Y:S01]  /*21d0*/  LDC.64 R164, c[0x0][0x5a8] ;  /* 0x00016a00ffa47b82 */ /* 0x000e620000000a00 */
[----:B------:R-:W-:Y:S02]  /*21e0*/  IADD3 R12, P0, R22, R8, RZ ;  /* 0x00000008160c7210 */ /* 0x000fe40007f1e0ff */
[----:B------:R-:W-:-:S05]  /*21f0*/  IMAD R3, R2, UR5, R3 ;  /* 0x0000000502037c24 */ /* 0x000fca000f8e0203 */
[----:B------:R-:W-:Y:S01]  /*2200*/  IADD3.X R13, R14, R9, R3, P0, !PT ;  /* 0x000000090e0d7210 */ /* 0x000fe200007fe403 */
[-C--:B0-----:R-:W-:Y:S02]  /*2210*/  IMAD R8, R11, R20.reuse, RZ ;  /* 0x000000140b087224 */ /* 0x081fe400078e02ff */
[----:B------:R-:W-:-:S04]  /*2220*/  IMAD.WIDE.U32 R2, R10, R20, R12 ;  /* 0x000000140a027225 */ /* 0x000fc800078e000c */
[----:B------:R-:W-:Y:S01]  /*2230*/  IMAD R15, R10, R21, R8 ;  /* 0x000000150a0f7224 */ /* 0x000fe200078e0208 */
[----:B-1----:R-:W-:-:S04]  /*2240*/  IADD3 R2, P0, R2, R164, RZ ;  /* 0x000000a402027210 */ /* 0x002fc80007f1e0ff */
[----:B------:R-:W-:Y:S01]  /*2250*/  IADD3.X R3, R165, R3, R15, P0, !PT ;  /* 0x00000003a5037210 */ /* 0x000fe200007fe40f */
[----:B------:R-:W-:Y:S08]  /*2260*/  @P5 BRA `(.L_x_35) ;  /* 0x0000000000045947 */ /* 0x000ff00003800000 */
[----:B------:R0:W5:Y:S02]  /*2270*/  LDG.E.U8 R162, desc[UR36][R2.64] ;  /* 0x0000002402a27981 */ /* 0x000164000c1e1100 */
.L_x_35:
[----:B------:R-:W-:Y:S05]  /*2280*/  BSYNC B1 ;  /* 0x0000000000017941 */ /* 0x000fea0003800000 */
.L_x_34:
[----:B-----5:R-:W-:Y:S01]  /*2290*/  LOP3.LUT R11, R162, 0xffff, RZ, 0xc0, !PT ;  /* 0x0000ffffa20b7812 */ /* 0x020fe200078ec0ff */
[C---:B------:R-:W-:Y:S01]  /*22a0*/  IMAD.SHL.U32 R8, R20.reuse, 0x8, RZ ;  /* 0x0000000814087824 */ /* 0x040fe200078e00ff */
[----:B------:R-:W-:Y:S01]  /*22b0*/  SHF.L.U64.HI R9, R20, 0x3, R21 ;  /* 0x0000000314097819 */ /* 0x000fe20000010215 */
[----:B------:R-:W-:Y:S01]  /*22c0*/  BSSY B1, `(.L_x_36) ;  /* 0x000000e000017945 */ /* 0x000fe20003800000 */
[----:B------:R-:W-:Y:S02]  /*22d0*/  PRMT R11, R11, 0x8880, RZ ;  /* 0x000088800b0b7816 */ /* 0x000fe400000000ff */
[----:B------:R-:W-:Y:S01]  /*22e0*/  ISETP.LT.OR P2, PT, R0, 0x2, !P1 ;  /* 0x000000020000780c */ /* 0x000fe20004f41670 */
[----:B------:R-:W-:Y:S01]  /*22f0*/  IMAD.WIDE.U32 R8, R10, R20, R8 ;  /* 0x000000140a087225 */ /* 0x000fe200078e0008 */
[----:B------:R-:W-:-:S03]  /*2300*/  ISETP.GE.AND P0, PT, R19, 0x9, PT ;  /* 0x000000091300780c */ /* 0x000fc60003f06270 */
[----:B------:R-:W-:Y:S01]  /*2310*/  IMAD R10, R11, R152, RZ ;  /* 0x000000980b0a7224 */ /* 0x000fe200078e02ff */
[----:B------:R-:W-:Y:S01]  /*2320*/  IADD3 R8, P3, P4, R12, R164, R8 ;  /* 0x000000a40c087210 */ /* 0x000fe20007c7e008 */
[----:B------:R-:W-:Y:S02]  /*2330*/  IMAD.IADD R14, R15, 0x1, R9 ;  /* 0x000000010f0e7824 */ /* 0x000fe400078e0209 */
[----:B------:R-:W-:-:S05]  /*2340*/  @!P5 IMAD R11, R24, R153, R10 ;  /* 0x00000099180bd224 */ /* 0x000fca00078e020a */
[----:B------:R1:W-:Y:S01]  /*2350*/  @!P5 STG.E.U8 desc[UR36][R4.64], R11 ;  /* 0x0000000b0400d986 */ /* 0x0003e2000c101124 */
[----:B------:R-:W-:Y:S05]  /*2360*/  @P2 BRA `(.L_x_37) ;  /* 0x00000000000c2947 */ /* 0x000fea0003800000 */
[----:B------:R-:W1:Y:S02]  /*2370*/  LDG.E.U8 R162, desc[UR36][R2.64+0x1] ;  /* 0x0000012402a27981 */ /* 0x000e64000c1e1100 */
[----:B-1----:R-:W-:-:S05]  /*2380*/  PRMT R11, R162, 0x8880, RZ ;  /* 0x00008880a20b7816 */ /* 0x002fca00000000ff */
[----:B------:R-:W-:-:S07]  /*2390*/  IMAD R10, R11, R152, RZ ;  /* 0x000000980b0a7224 */ /* 0x000fce00078e02ff */
.L_x_37:
[----:B------:R-:W-:Y:S05]  /*23a0*/  BSYNC B1 ;  /* 0x0000000000017941 */ /* 0x000fea0003800000 */
.L_x_36:
[C---:B------:R-:W-:Y:S01]  /*23b0*/  ISETP.LT.OR P5, PT, R0.reuse, 0x1, !P0 ;  /* 0x000000010000780c */ /* 0x040fe200047a1670 */
[----:B------:R-:W-:Y:S01]  /*23c0*/  @!P2 IMAD R25, R25, R153, R10 ;  /* 0x000000991919a224 */ /* 0x000fe200078e020a */
[----:B------:R-:W-:Y:S01]  /*23d0*/  BSSY B1, `(.L_x_38) ;  /* 0x000000a000017945 */ /* 0x000fe20003800000 */
[----:B------:R-:W-:Y:S02]  /*23e0*/  IADD3.X R9, R13, R165, R14, P3, P4 ;  /* 0x000000a50d097210 */ /* 0x000fe40001fe840e */
[C---:B------:R-:W-:Y:S01]  /*23f0*/  ISETP.LT.OR P3, PT, R0.reuse, 0x2, !P0 ;  /* 0x000000020000780c */ /* 0x040fe20004761670 */
[----:B------:R2:W-:Y:S01]  /*2400*/  @!P2 STG.E.U8 desc[UR36][R4.64+0x1], R25 ;  /* 0x000001190400a986 */ /* 0x0005e2000c101124 */
[C---:B------:R-:W-:Y:S02]  /*2410*/  ISETP.LT.OR P4, PT, R0.reuse, 0x9, !P1 ;  /* 0x000000090000780c */ /* 0x040fe40004f81670 */
[----:B------:R-:W-:-:S04]  /*2420*/  ISETP.LT.OR P2, PT, R0, 0xa, !P1 ;  /* 0x0000000a0000780c */ /* 0x000fc80004f41670 */
[----:B------:R-:W-:Y:S09]  /*2430*/  @P5 BRA `(.L_x_39) ;  /* 0x00000000000c5947 */ /* 0x000ff20003800000 */
[----:B------:R-:W1:Y:S02]  /*2440*/  LDG.E.U8 R162, desc[UR36][R8.64] ;  /* 0x0000002408a27981 */ /* 0x000e64000c1e1100 */
[----:B-1----:R-:W-:-:S05]  /*2450*/  PRMT R11, R162, 0x8880, RZ ;  /* 0x00008880a20b7816 */ /* 0x002fca00000000ff */
[----:B------:R-:W-:-:S07]  /*2460*/  IMAD R10, R11, R152, RZ ;  /* 0x000000980b0a7224 */ /* 0x000fce00078e02ff */
.L_x_39:
[----:B------:R-:W-:Y:S05]  /*2470*/  BSYNC B1 ;  /* 0x0000000000017941 */ /* 0x000fea0003800000 */
.L_x_38:
[----:B-1----:R-:W-:Y:S01]  /*2480*/  @!P5 IMAD R11, R26, R153, R10 ;  /* 0x000000991a0bd224 */ /* 0x002fe200078e020a */
[----:B------:R-:W-:Y:S04]  /*2490*/  BSSY B1, `(.L_x_40) ;  /* 0x0000006000017945 */ /* 0x000fe80003800000 */
[----:B------:R1:W-:Y:S01]  /*24a0*/  @!P5 STG.E.U8 desc[UR36][R6.64], R11 ;  /* 0x0000000b0600d986 */ /* 0x0003e2000c101124 */
[----:B------:R-:W-:Y:S05]  /*24b0*/  @P3 BRA `(.L_x_41) ;  /* 0x00000000000c3947 */ /* 0x000fea0003800000 */
[----:B------:R-:W1:Y:S02]  /*24c0*/  LDG.E.U8 R162, desc[UR36][R8.64+0x1] ;  /* 0x0000012408a27981 */ /* 0x000e64000c1e1100 */
[----:B-1----:R-:W-:-:S05]  /*24d0*/  PRMT R11, R162, 0x8880, RZ ;  /* 0x00008880a20b7816 */ /* 0x002fca00000000ff */
[----:B------:R-:W-:-:S07]  /*24e0*/  IMAD R10, R11, R152, RZ ;  /* 0x000000980b0a7224 */ /* 0x000fce00078e02ff */
.L_x_41:
[----:B------:R-:W-:Y:S05]  /*24f0*/  BSYNC B1 ;  /* 0x0000000000017941 */ /* 0x000fea0003800000 */
.L_x_40:
[----:B------:R-:W-:Y:S01]  /*2500*/  @!P3 IMAD R27, R27, R153, R10 ;  /* 0x000000991b1bb224 */ /* 0x000fe200078e020a */
[----:B------:R-:W-:Y:S04]  /*2510*/  BSSY B1, `(.L_x_42) ;  /* 0x0000006000017945 */ /* 0x000fe80003800000 */
[----:B------:R3:W-:Y:S01]  /*2520*/  @!P3 STG.E.U8 desc[UR36][R6.64+0x1], R27 ;  /* 0x0000011b0600b986 */ /* 0x0007e2000c101124 */
[----:B------:R-:W-:Y:S05]  /*2530*/  @P4 BRA `(.L_x_43) ;  /* 0x00000000000c4947 */ /* 0x000fea0003800000 */
[----:B------:R-:W1:Y:S02]  /*2540*/  LDG.E.U8 R162, desc[UR36][R2.64+0x8] ;  /* 0x0000082402a27981 */ /* 0x000e64000c1e1100 */
[----:B-1----:R-:W-:-:S05]  /*2550*/  PRMT R11, R162, 0x8880, RZ ;  /* 0x00008880a20b7816 */ /* 0x002fca00000000ff */
[----:B------:R-:W-:-:S07]  /*2560*/  IMAD R10, R11, R152, RZ ;  /* 0x000000980b0a7224 */ /* 0x000fce00078e02ff */
.L_x_43:
[----:B------:R-:W-:Y:S05]  /*2570*/  BSYNC B1 ;  /* 0x0000000000017941 */ /* 0x000fea0003800000 */
.L_x_42:
[----:B-1----:R-:W-:Y:S01]  /*2580*/  @!P4 IMAD R11, R28, R153, R10 ;  /* 0x000000991c0bc224 */ /* 0x002fe200078e020a */
[----:B------:R-:W-:Y:S04]  /*2590*/  BSSY B1, `(.L_x_44) ;  /* 0x0000006000017945 */ /* 0x000fe80003800000 */
[----:B------:R1:W-:Y:S01]  /*25a0*/  @!P4 STG.E.U8 desc[UR36][R4.64+0x8], R11 ;  /* 0x0000080b0400c986 */ /* 0x0003e2000c101124 */
[----:B------:R-:W-:Y:S05]  /*25b0*/  @P2 BRA `(.L_x_45) ;  /* 0x00000000000c2947 */ /* 0x000fea0003800000 */
[----:B------:R-:W1:Y:S02]  /*25c0*/  LDG.E.U8 R162, desc[UR36][R2.64+0x9] ;  /* 0x0000092402a27981 */ /* 0x000e64000c1e1100 */
[----:B-1----:R-:W-:-:S05]  /*25d0*/  PRMT R11, R162, 0x8880, RZ ;  /* 0x00008880a20b7816 */ /* 0x002fca00000000ff */
[----:B------:R-:W-:-:S07]  /*25e0*/  IMAD R10, R11, R152, RZ ;  /* 0x000000980b0a7224 */ /* 0x000fce00078e02ff */
.L_x_45:
[----:B------:R-:W-:Y:S05]  /*25f0*/  BSYNC B1 ;  /* 0x0000000000017941 */ /* 0x000fea0003800000 */
.L_x_44:
[C---:B------:R-:W-:Y:S01]  /*2600*/  ISETP.LT.OR P4, PT, R0.reuse, 0x9, !P0 ;  /* 0x000000090000780c */ /* 0x040fe20004781670 */
[----:B------:R-:W-:Y:S01]  /*2610*/  @!P2 IMAD R29, R29, R153, R10 ;  /* 0x000000991d1da224 */ /* 0x000fe200078e020a */
[----:B------:R-:W-:Y:S01]  /*2620*/  BSSY B1, `(.L_x_46) ;  /* 0x0000009000017945 */ /* 0x000fe20003800000 */
[C---:B------:R-:W-:Y:S02]  /*2630*/  ISETP.LT.OR P3, PT, R0.reuse, 0xa, !P0 ;  /* 0x0000000a0000780c */ /* 0x040fe40004761670 */
[C---:B------:R-:W-:Y:S01]  /*2640*/  ISETP.LT.OR P5, PT, R0.reuse, 0x11, !P1 ;  /* 0x000000110000780c */ /* 0x040fe20004fa1670 */
[----:B------:R4:W-:Y:S01]  /*2650*/  @!P2 STG.E.U8 desc[UR36][R4.64+0x9], R29 ;  /* 0x0000091d0400a986 */ /* 0x0009e2000c101124 */
[----:B------:R-:W-:-:S06]  /*2660*/  ISETP.LT.OR P2, PT, R0, 0x12, !P1 ;  /* 0x000000120000780c */ /* 0x000fcc0004f41670 */
[----:B------:R-:W-:Y:S07]  /*2670*/  @P4 BRA `(.L_x_47) ;  /* 0x00000000000c4947 */ /* 0x000fee0003800000 */
[----:B------:R-:W1:Y:S02]  /*2680*/  LDG.E.U8 R162, desc[UR36][R8.64+0x8] ;  /* 0x0000082408a27981 */ /* 0x000e64000c1e1100 */
[----:B-1----:R-:W-:-:S05]  /*2690*/  PRMT R11, R162, 0x8880, RZ ;  /* 0x00008880a20b7816 */ /* 0x002fca00000000ff */
[----:B------:R-:W-:-:S07]  /*26a0*/  IMAD R10, R11, R152, RZ ;  /* 0x000000980b0a7224 */ /* 0x000fce00078e02ff */
.L_x_47:
[----:B------:R-:W-:Y:S05]  /*26b0*/  BSYNC B1 ;  /* 0x0000000000017941 */ /* 0x000fea0003800000 */
.L_x_46:
[----:B-1----:R-:W-:Y:S01]  /*26c0*/  @!P4 IMAD R11, R30, R153, R10 ;  /* 0x000000991e0bc224 */ /* 0x002fe200078e020a */
[----:B------:R-:W-:Y:S04]  /*26d0*/  BSSY B1, `(.L_x_48) ;  /* 0x0000006000017945 */ /* 0x000fe80003800000 */
[----:B------:R1:W-:Y:S01]  /*26e0*/  @!P4 STG.E.U8 desc[UR36][R6.64+0x8], R11 ;  /* 0x0000080b0600c986 */ /* 0x0003e2000c101124 */
[----:B------:R-:W-:Y:S05]  /*26f0*/  @P3 BRA `(.L_x_49) ;  /* 0x00000000000c3947 */ /* 0x000fea0003800000 */
[----:B------:R-:W1:Y:S02]  /*2700*/  LDG.E.U8 R162, desc[UR36][R8.64+0x9] ;  /* 0x0000092408a27981 */ /* 0x000e64000c1e1100 */
[----:B-1----:R-:W-:-:S05]  /*2710*/  PRMT R11, R162, 0x8880, RZ ;  /* 0x00008880a20b7816 */ /* 0x002fca00000000ff */
[----:B------:R-:W-:-:S07]  /*2720*/  IMAD R10, R11, R152, RZ ;  /* 0x000000980b0a7224 */ /* 0x000fce00078e02ff */
.L_x_49:
[----:B------:R-:W-:Y:S05]  /*2730*/  BSYNC B1 ;  /* 0x0000000000017941 */ /* 0x000fea0003800000 */
.L_x_48:
[----:B------:R-:W-:Y:S01]  /*2740*/  @!P3 IMAD R31, R31, R153, R10 ;  /* 0x000000991f1fb224 */ /* 0x000fe200078e020a */
[----:B------:R-:W-:Y:S04]  /*2750*/  BSSY B1, `(.L_x_50) ;  /* 0x0000006000017945 */ /* 0x000fe80003800000 */
[----:B------:R0:W-:Y:S01]  /*2760*/  @!P3 STG.E.U8 desc[UR36][R6.64+0x9], R31 ;  /* 0x0000091f0600b986 */ /* 0x0001e2000c101124 */
[----:B------:R-:W-:Y:S05]  /*2770*/  @P5 BRA `(.L_x_51) ;  /* 0x00000000000c5947 */ /* 0x000fea0003800000 */
[----:B------:R-:W1:Y:S02]  /*2780*/  LDG.E.U8 R162, desc[UR36][R2.64+0x10] ;  /* 0x0000102402a27981 */ /* 0x000e64000c1e1100 */
[----:B-1----:R-:W-:-:S05]  /*2790*/  PRMT R11, R162, 0x8880, RZ ;  /* 0x00008880a20b7816 */ /* 0x002fca00000000ff */
[----:B------:R-:W-:-:S07]  /*27a0*/  IMAD R10, R11, R152, RZ ;  /* 0x000000980b0a7224 */ /* 0x000fce00078e02ff */
.L_x_51:
[----:B------:R-:W-:Y:S05]  /*27b0*/  BSYNC B1 ;  /* 0x0000000000017941 */ /* 0x000fea0003800000 */
.L_x_50:
[----:B-1----:R-:W-:Y:S01]  /*27c0*/  @!P5 IMAD R11, R32, R153, R10 ;  /* 0x00000099200bd224 */ /* 0x002fe200078e020a */
[----:B------:R-:W-:Y:S04]  /*27d0*/  BSSY B1, `(.L_x_52) ;  /* 0x0000006000017945 */ /* 0x000fe80003800000 */
[----:B------:R1:W-:Y:S01]  /*27e0*/  @!P5 STG.E.U8 desc[UR36][R4.64+0x10], R11 ;  /* 0x0000100b0400d986 */ /* 0x0003e2000c101124 */
[----:B------:R-:W-:Y:S05]  /*27f0*/  @P2 BRA `(.L_x_53) ;  /* 0x00000000000c2947 */ /* 0x000fea0003800000 */
[----:B------:R-:W1:Y:S02]  /*2800*/  LDG.E.U8 R162, desc[UR36][R2.64+0x11] ;  /* 0x0000112402a27981 */ /* 0x000e64000c1e1100 */
[----:B-1----:R-:W-:-:S05]  /*2810*/  PRMT R11, R162, 0x8880, RZ ;  /* 0x00008880a20b7816 */ /* 0x002fca00000000ff */
[----:B------:R-:W-:-:S07]  /*2820*/  IMAD R10, R11, R152, RZ ;  /* 0x000000980b0a7224 */ /* 0x000fce00078e02ff */
.L_x_53:
[----:B------:R-:W-:Y:S05]  /*2830*/  BSYNC B1 ;  /* 0x0000000000017941 */ /* 0x000fea0003800000 */
.L_x_52:
        /* <DEDUP_REMOVED lines=11> */
.L_x_55:
[----:B------:R-:W-:Y:S05]  /*28f0*/  BSYNC B1 ;  /* 0x0000000000017941 */ /* 0x000fea0003800000 */
.L_x_54:
[----:B-1----:R-:W-:Y:S01]  /*2900*/  @!P4 IMAD R11, R34, R153, R10 ;  /* 0x00000099220bc224 */ /* 0x002fe200078e020a */
[----:B------:R-:W-:Y:S04]  /*2910*/  BSSY B1, `(.L_x_56) ;  /* 0x0000006000017945 */ /* 0x000fe80003800000 */
[----:B------:R1:W-:Y:S01]  /*2920*/  @!P4 STG.E.U8 desc[UR36][R6.64+0x10], R11 ;  /* 0x0000100b0600c986 */ /* 0x0003e2000c101124 */
[----:B------:R-:W-:Y:S05]  /*2930*/  @P3 BRA `(.L_x_57) ;  /* 0x00000000000c3947 */ /* 0x000fea0003800000 */
[----:B------:R-:W1:Y:S02]  /*2940*/  LDG.E.U8 R162, desc[UR36][R8.64+0x11] ;  /* 0x0000112408a27981 */ /* 0x000e64000c1e1100 */
[----:B-1----:R-:W-:-:S05]  /*2950*/  PRMT R11, R162, 0x8880, RZ ;  /* 0x00008880a20b7816 */ /* 0x002fca00000000ff */
[----:B------:R-:W-:-:S07]  /*2960*/  IMAD R10, R11, R152, RZ ;  /* 0x000000980b0a7224 */ /* 0x000fce00078e02ff */
.L_x_57:
[----:B------:R-:W-:Y:S05]  /*2970*/  BSYNC B1 ;  /* 0x0000000000017941 */ /* 0x000fea0003800000 */
.L_x_56:
[----:B------:R-:W-:Y:S01]  /*2980*/  @!P3 IMAD R35, R35, R153, R10 ;  /* 0x000000992323b224 */ /* 0x000fe200078e020a */
[----:B------:R-:W-:Y:S04]  /*2990*/  BSSY B1, `(.L_x_58) ;  /* 0x0000006000017945 */ /* 0x000fe80003800000 */
[----:B------:R0:W-:Y:S01]  /*29a0*/  @!P3 STG.E.U8 desc[UR36][R6.64+0x11], R35 ;  /* 0x000011230600b986 */ /* 0x0001e2000c101124 */
[----:B------:R-:W-:Y:S05]  /*29b0*/  @P5 BRA `(.L_x_59) ;  /* 0x00000000000c5947 */ /* 0x000fea0003800000 */
[----:B------:R-:W1:Y:S02]  /*29c0*/  LDG.E.U8 R162, desc[UR36][R2.64+0x18] ;  /* 0x0000182402a27981 */ /* 0x000e64000c1e1100 */
[----:B-1----:R-:W-:-:S05]  /*29d0*/  PRMT R11, R162, 0x8880, RZ ;  /* 0x00008880a20b7816 */ /* 0x002fca00000000ff */
[----:B------:R-:W-:-:S07]  /*29e0*/  IMAD R10, R11, R152, RZ ;  /* 0x000000980b0a7224 */ /* 0x000fce00078e02ff */
.L_x_59:
[----:B------:R-:W-:Y:S05]  /*29f0*/  BSYNC B1 ;  /* 0x0000000000017941 */ /* 0x000fea0003800000 */
.L_x_58:
[----:B-1----:R-:W-:Y:S01]  /*2a00*/  @!P5 IMAD R11, R36, R153, R10 ;  /* 0x00000099240bd224 */ /* 0x002fe200078e020a */
[----:B------:R-:W-:Y:S04]  /*2a10*/  BSSY B1, `(.L_x_60) ;  /* 0x0000006000017945 */ /* 0x000fe80003800000 */
[----:B------:R1:W-:Y:S01]  /*2a20*/  @!P5 STG.E.U8 desc[UR36][R4.64+0x18], R11 ;  /* 0x0000180b0400d986 */ /* 0x0003e2000c101124 */
[----:B------:R-:W-:Y:S05]  /*2a30*/  @P2 BRA `(.L_x_61) ;  /* 0x00000000000c2947 */ /* 0x000fea0003800000 */
[----:B------:R-:W1:Y:S02]  /*2a40*/  LDG.E.U8 R162, desc[UR36][R2.64+0x19] ;  /* 0x0000192402a27981 */ /* 0x000e64000c1e1100 */
[----:B-1----:R-:W-:-:S05]  /*2a50*/  PRMT R11, R162, 0x8880, RZ ;  /* 0x00008880a20b7816 */ /* 0x002fca00000000ff */
[----:B------:R-:W-:-:S07]  /*2a60*/  IMAD R10, R11, R152, RZ ;  /* 0x000000980b0a7224 */ /* 0x000fce00078e02ff */
.L_x_61:
[----:B------:R-:W-:Y:S05]  /*2a70*/  BSYNC B1 ;  /* 0x0000000000017941 */ /* 0x000fea0003800000 */
.L_x_60:
        /* <DEDUP_REMOVED lines=11> */
.L_x_63:
[----:B------:R-:W-:Y:S05]  /*2b30*/  BSYNC B1 ;  /* 0x0000000000017941 */ /* 0x000fea0003800000 */
.L_x_62:
[----:B-1----:R-:W-:Y:S01]  /*2b40*/  @!P4 IMAD R11, R38, R153, R10 ;  /* 0x00000099260bc224 */ /* 0x002fe200078e020a */
[----:B------:R-:W-:Y:S04]  /*2b50*/  BSSY B1, `(.L_x_64) ;  /* 0x0000006000017945 */ /* 0x000fe80003800000 */
[----:B------:R1:W-:Y:S01]  /*2b60*/  @!P4 STG.E.U8 desc[UR36][R6.64+0x18], R11 ;  /* 0x0000180b0600c986 */ /* 0x0003e2000c101124 */
[----:B------:R-:W-:Y:S05]  /*2b70*/  @P3 BRA `(.L_x_65) ;  /* 0x00000000000c3947 */ /* 0x000fea0003800000 */
[----:B------:R-:W1:Y:S02]  /*2b80*/  LDG.E.U8 R162, desc[UR36][R8.64+0x19] ;  /* 0x0000192408a27981 */ /* 0x000e64000c1e1100 */
[----:B-1----:R-:W-:-:S05]  /*2b90*/  PRMT R11, R162, 0x8880, RZ ;  /* 0x00008880a20b7816 */ /* 0x002fca00000000ff */
[----:B------:R-:W-:-:S07]  /*2ba0*/  IMAD R10, R11, R152, RZ ;  /* 0x000000980b0a7224 */ /* 0x000fce00078e02ff */
.L_x_65:
[----:B------:R-:W-:Y:S05]  /*2bb0*/  BSYNC B1 ;  /* 0x0000000000017941 */ /* 0x000fea0003800000 */
.L_x_64:
[----:B------:R-:W-:Y:S01]  /*2bc0*/  @!P3 IMAD R39, R39, R153, R10 ;  /* 0x000000992727b224 */ /* 0x000fe200078e020a */
[----:B------:R-:W-:Y:S04]  /*2bd0*/  BSSY B1, `(.L_x_66) ;  /* 0x0000006000017945 */ /* 0x000fe80003800000 */
[----:B------:R0:W-:Y:S01]  /*2be0*/  @!P3 STG.E.U8 desc[UR36][R6.64+0x19], R39 ;  /* 0x000019270600b986 */ /* 0x0001e2000c101124 */
[----:B------:R-:W-:Y:S05]  /*2bf0*/  @P5 BRA `(.L_x_67) ;  /* 0x00000000000c5947 */ /* 0x000fea0003800000 */
[----:B------:R-:W1:Y:S02]  /*2c00*/  LDG.E.U8 R162, desc[UR36][R2.64+0x20] ;  /* 0x0000202402a27981 */ /* 0x000e64000c1e1100 */
[----:B-1----:R-:W-:-:S05]  /*2c10*/  PRMT R11, R162, 0x8880, RZ ;  /* 0x00008880a20b7816 */ /* 0x002fca00000000ff */
[----:B------:R-:W-:-:S07]  /*2c20*/  IMAD R10, R11, R152, RZ ;  /* 0x000000980b0a7224 */ /* 0x000fce00078e02ff */
.L_x_67:
[----:B------:R-:W-:Y:S05]  /*2c30*/  BSYNC B1 ;  /* 0x0000000000017941 */ /* 0x000fea0003800000 */
.L_x_66:
[----:B-1----:R-:W-:Y:S01]  /*2c40*/  @!P5 IMAD R11, R40, R153, R10 ;  /* 0x00000099280bd224 */ /* 0x002fe200078e020a */
[----:B------:R-:W-:Y:S04]  /*2c50*/  BSSY B1, `(.L_x_68) ;  /* 0x0000006000017945 */ /* 0x000fe80003800000 */
[----:B------:R1:W-:Y:S01]  /*2c60*/  @!P5 STG.E.U8 desc[UR36][R4.64+0x20], R11 ;  /* 0x0000200b0400d986 */ /* 0x0003e2000c101124 */
[----:B------:R-:W-:Y:S05]  /*2c70*/  @P2 BRA `(.L_x_69) ;  /* 0x00000000000c2947 */ /* 0x000fea0003800000 */
[----:B------:R-:W1:Y:S02]  /*2c80*/  LDG.E.U8 R162, desc[UR36][R2.64+0x21] ;  /* 0x0000212402a27981 */ /* 0x000e64000c1e1100 */
[----:B-1----:R-:W-:-:S05]  /*2c90*/  PRMT R11, R162, 0x8880, RZ ;  /* 0x00008880a20b7816 */ /* 0x002fca00000000ff */
[----:B------:R-:W-:-:S07]  /*2ca0*/  IMAD R10, R11, R152, RZ ;  /* 0x000000980b0a7224 */ /* 0x000fce00078e02ff */
.L_x_69:
[----:B------:R-:W-:Y:S05]  /*2cb0*/  BSYNC B1 ;  /* 0x0000000000017941 */ /* 0x000fea0003800000 */
.L_x_68:
        /* <DEDUP_REMOVED lines=11> */
.L_x_71:
[----:B------:R-:W-:Y:S05]  /*2d70*/  BSYNC B1 ;  /* 0x0000000000017941 */ /* 0x000fea0003800000 */
.L_x_70:
[----:B-1----:R-:W-:Y:S01]  /*2d80*/  @!P4 IMAD R11, R42, R153, R10 ;  /* 0x000000992a0bc224 */ /* 0x002fe200078e020a */
[----:B------:R-:W-:Y:S04]  /*2d90*/  BSSY B1, `(.L_x_72) ;  /* 0x0000006000017945 */ /* 0x000fe80003800000 */
[----:B------:R1:W-:Y:S01]  /*2da0*/  @!P4 STG.E.U8 desc[UR36][R6.64+0x20], R11 ;  /* 0x0000200b0600c986 */ /* 0x0003e2000c101124 */
[----:B------:R-:W-:Y:S05]  /*2db0*/  @P3 BRA `(.L_x_73) ;  /* 0x00000000000c3947 */ /* 0x000fea0003800000 */
[----:B------:R-:W1:Y:S02]  /*2dc0*/  LDG.E.U8 R162, desc[UR36][R8.64+0x21] ;  /* 0x0000212408a27981 */ /* 0x000e64000c1e1100 */
[----:B-1----:R-:W-:-:S05]  /*2dd0*/  PRMT R11, R162, 0x8880, RZ ;  /* 0x00008880a20b7816 */ /* 0x002fca00000000ff */
[----:B------:R-:W-:-:S07]  /*2de0*/  IMAD R10, R11, R152, RZ ;  /* 0x000000980b0a7224 */ /* 0x000fce00078e02ff */
.L_x_73:
[----:B------:R-:W-:Y:S05]  /*2df0*/  BSYNC B1 ;  /* 0x0000000000017941 */ /* 0x000fea0003800000 */
.L_x_72:
[----:B------:R-:W-:Y:S01]  /*2e00*/  @!P3 IMAD R43, R43, R153, R10 ;  /* 0x000000992b2bb224 */ /* 0x000fe200078e020a */
[----:B------:R-:W-:Y:S04]  /*2e10*/  BSSY B1, `(.L_x_74) ;  /* 0x0000006000017945 */ /* 0x000fe80003800000 */
[----:B------:R0:W-:Y:S01]  /*2e20*/  @!P3 STG.E.U8 desc[UR36][R6.64+0x21], R43 ;  /* 0x0000212b0600b986 */ /* 0x0001e2000c101124 */
[----:B------:R-:W-:Y:S05]  /*2e30*/  @P5 BRA `(.L_x_75) ;  /* 0x00000000000c5947 */ /* 0x000fea0003800000 */
[----:B------:R-:W1:Y:S02]  /*2e40*/  LDG.E.U8 R162, desc[UR36][R2.64+0x28] ;  /* 0x0000282402a27981 */ /* 0x000e64000c1e1100 */
[----:B-1----:R-:W-:-:S05]  /*2e50*/  PRMT R11, R162, 0x8880, RZ ;  /* 0x00008880a20b7816 */ /* 0x002fca00000000ff */
[----:B------:R-:W-:-:S07]  /*2e60*/  IMAD R10, R11, R152, RZ ;  /* 0x000000980b0a7224 */ /* 0x000fce00078e02ff */
.L_x_75:
[----:B------:R-:W-:Y:S05]  /*2e70*/  BSYNC B1 ;  /* 0x0000000000017941 */ /* 0x000fea0003800000 */
.L_x_74:
[----:B-1----:R-:W-:Y:S01]  /*2e80*/  @!P5 IMAD R11, R44, R153, R10 ;  /* 0x000000992c0bd224 */ /* 0x002fe200078e020a */
[----:B------:R-:W-:Y:S04]  /*2e90*/  BSSY B1, `(.L_x_76) ;  /* 0x0000006000017945 */ /* 0x000fe80003800000 */
[----:B------:R1:W-:Y:S01]  /*2ea0*/  @!P5 STG.E.U8 desc[UR36][R4.64+0x28], R11 ;  /* 0x0000280b0400d986 */ /* 0x0003e2000c101124 */
[----:B------:R-:W-:Y:S05]  /*2eb0*/  @P2 BRA `(.L_x_77) ;  /* 0x00000000000c2947 */ /* 0x000fea0003800000 */
[----:B------:R-:W1:Y:S02]  /*2ec0*/  LDG.E.U8 R162, desc[UR36][R2.64+0x29] ;  /* 0x0000292402a27981 */ /* 0x000e64000c1e1100 */
[----:B-1----:R-:W-:-:S05]  /*2ed0*/  PRMT R11, R162, 0x8880, RZ ;  /* 0x00008880a20b7816 */ /* 0x002fca00000000ff */
[----:B------:R-:W-:-:S07]  /*2ee0*/  IMAD R10, R11, R152, RZ ;  /* 0x000000980b0a7224 */ /* 0x000fce00078e02ff */
.L_x_77:
[----:B------:R-:W-:Y:S05]  /*2ef0*/  BSYNC B1 ;  /* 0x0000000000017941 */ /* 0x000fea0003800000 */
.L_x_76:
        /* <DEDUP_REMOVED lines=11> */
.L_x_79:
[----:B------:R-:W-:Y:S05]  /*2fb0*/  BSYNC B1 ;  /* 0x0000000000017941 */ /* 0x000fea0003800000 */
.L_x_78:
[----:B-1----:R-:W-:Y:S01]  /*2fc0*/  @!P4 IMAD R11, R46, R153, R10 ;  /* 0x000000992e0bc224 */ /* 0x002fe200078e020a */
[----:B------:R-:W-:Y:S04]  /*2fd0*/  BSSY B1, `(.L_x_80) ;  /* 0x0000006000017945 */ /* 0x000fe80003800000 */
[----:B------:R1:W-:Y:S01]  /*2fe0*/  @!P4 STG.E.U8 desc[UR36][R6.64+0x28], R11 ;  /* 0x0000280b0600c986 */ /* 0x0003e2000c101124 */
[----:B------:R-:W-:Y:S05]  /*2ff0*/  @P3 BRA `(.L_x_81) ;  /* 0x00000000000c3947 */ /* 0x000fea0003800000 */
[----:B------:R-:W1:Y:S02]  /*3000*/  LDG.E.U8 R162, desc[UR36][R8.64+0x29] ;  /* 0x0000292408a27981 */ /* 0x000e64000c1e1100 */
[----:B-1----:R-:W-:-:S05]  /*3010*/  PRMT R11, R162, 0x8880, RZ ;  /* 0x00008880a20b7816 */ /* 0x002fca00000000ff */
[----:B------:R-:W-:-:S07]  /*3020*/  IMAD R10, R11, R152, RZ ;  /* 0x000000980b0a7224 */ /* 0x000fce00078e02ff */
.L_x_81:
[----:B------:R-:W-:Y:S05]  /*3030*/  BSYNC B1 ;  /* 0x0000000000017941 */ /* 0x000fea0003800000 */
.L_x_80:
[----:B------:R-:W-:Y:S01]  /*3040*/  @!P3 IMAD R47, R47, R153, R10 ;  /* 0x000000992f2fb224 */ /* 0x000fe200078e020a */
[----:B------:R-:W-:Y:S04]  /*3050*/  BSSY B1, `(.L_x_82) ;  /* 0x0000006000017945 */ /* 0x000fe80003800000 */
[----:B------:R0:W-:Y:S01]  /*3060*/  @!P3 STG.E.U8 desc[UR36][R6.64+0x29], R47 ;  /* 0x0000292f0600b986 */ /* 0x0001e2000c101124 */
[----:B------:R-:W-:Y:S05]  /*3070*/  @P5 BRA `(.L_x_83) ;  /* 0x00000000000c5947 */ /* 0x000fea0003800000 */
[----:B------:R-:W1:Y:S02]  /*3080*/  LDG.E.U8 R162, desc[UR36][R2.64+0x30] ;  /* 0x0000302402a27981 */ /* 0x000e64000c1e1100 */
[----:B-1----:R-:W-:-:S05]  /*3090*/  PRMT R11, R162, 0x8880, RZ ;  /* 0x00008880a20b7816 */ /* 0x002fca00000000ff */
[----:B------:R-:W-:-:S07]  /*30a0*/  IMAD R10, R11, R152, RZ ;  /* 0x000000980b0a7224 */ /* 0x000fce00078e02ff */
.L_x_83:
[----:B------:R-:W-:Y:S05]  /*30b0*/  BSYNC B1 ;  /* 0x0000000000017941 */ /* 0x000fea0003800000 */
.L_x_82:
[----:B-1----:R-:W-:Y:S01]  /*30c0*/  @!P5 IMAD R11, R48, R153, R10 ;  /* 0x00000099300bd224 */ /* 0x002fe200078e020a */
[----:B------:R-:W-:Y:S04]  /*30d0*/  BSSY B1, `(.L_x_84) ;  /* 0x0000006000017945 */ /* 0x000fe80003800000 */
[----:B------:R1:W-:Y:S01]  /*30e0*/  @!P5 STG.E.U8 desc[UR36][R4.64+0x30], R11 ;  /* 0x0000300b0400d986 */ /* 0x0003e2000c101124 */
[----:B------:R-:W-:Y:S05]  /*30f0*/  @P2 BRA `(.L_x_85) ;  /* 0x00000000000c2947 */ /* 0x000fea0003800000 */
[----:B------:R-:W1:Y:S02]  /*3100*/  LDG.E.U8 R162, desc[UR36][R2.64+0x31] ;  /* 0x0000312402a27981 */ /* 0x000e64000c1e1100 */
[----:B-1----:R-:W-:-:S05]  /*3110*/  PRMT R11, R162, 0x8880, RZ ;  /* 0x00008880a20b7816 */ /* 0x002fca00000000ff */
[----:B------:R-:W-:-:S07]  /*3120*/  IMAD R10, R11, R152, RZ ;  /* 0x000000980b0a7224 */ /* 0x000fce00078e02ff */
.L_x_85:
[----:B------:R-:W-:Y:S05]  /*3130*/  BSYNC B1 ;  /* 0x0000000000017941 */ /* 0x000fea0003800000 */
.L_x_84:
        /* <DEDUP_REMOVED lines=11> */
.L_x_87:
[----:B------:R-:W-:Y:S05]  /*31f0*/  BSYNC B1 ;  /* 0x0000000000017941 */ /* 0x000fea0003800000 */
.L_x_86:
[----:B-1----:R-:W-:Y:S01]  /*3200*/  @!P4 IMAD R11, R50, R153, R10 ;  /* 0x00000099320bc224 */ /* 0x002fe200078e020a */
[----:B------:R-:W-:Y:S04]  /*3210*/  BSSY B1, `(.L_x_88) ;  /* 0x0000006000017945 */ /* 0x000fe80003800000 */
[----:B------:R1:W-:Y:S01]  /*3220*/  @!P4 STG.E.U8 desc[UR36][R6.64+0x30], R11 ;  /* 0x0000300b0600c986 */ /* 0x0003e2000c101124 */
[----:B------:R-:W-:Y:S05]  /*3230*/  @P3 BRA `(.L_x_89) ;  /* 0x00000000000c3947 */ /* 0x000fea0003800000 */
[----:B------:R-:W1:Y:S02]  /*3240*/  LDG.E.U8 R162, desc[UR36][R8.64+0x31] ;  /* 0x0000312408a27981 */ /* 0x000e64000c1e1100 */
[----:B-1----:R-:W-:-:S05]  /*3250*/  PRMT R11, R162, 0x8880, RZ ;  /* 0x00008880a20b7816 */ /* 0x002fca00000000ff */
[----:B------:R-:W-:-:S07]  /*3260*/  IMAD R10, R11, R152, RZ ;  /* 0x000000980b0a7224 */ /* 0x000fce00078e02ff */
.L_x_89:
[----:B------:R-:W-:Y:S05]  /*3270*/  BSYNC B1 ;  /* 0x0000000000017941 */ /* 0x000fea0003800000 */
.L_x_88:
[----:B------:R-:W-:Y:S01]  /*3280*/  @!P3 IMAD R51, R51, R153, R10 ;  /* 0x000000993333b224 */ /* 0x000fe200078e020a */
[----:B------:R-:W-:Y:S04]  /*3290*/  BSSY B1, `(.L_x_90) ;  /* 0x0000006000017945 */ /* 0x000fe80003800000 */
[----:B------:R0:W-:Y:S01]  /*32a0*/  @!P3 STG.E.U8 desc[UR36][R6.64+0x31], R51 ;  /* 0x000031330600b986 */ /* 0x0001e2000c101124 */
[----:B------:R-:W-:Y:S05]  /*32b0*/  @P5 BRA `(.L_x_91) ;  /* 0x00000000000c5947 */ /* 0x000fea0003800000 */
[----:B------:R-:W1:Y:S02]  /*32c0*/  LDG.E.U8 R162, desc[UR36][R2.64+0x38] ;  /* 0x0000382402a27981 */ /* 0x000e64000c1e1100 */
[----:B-1----:R-:W-:-:S05]  /*32d0*/  PRMT R11, R162, 0x8880, RZ ;  /* 0x00008880a20b7816 */ /* 0x002fca00000000ff */
[----:B------:R-:W-:-:S07]  /*32e0*/  IMAD R10, R11, R152, RZ ;  /* 0x000000980b0a7224 */ /* 0x000fce00078e02ff */
.L_x_91:
[----:B------:R-:W-:Y:S05]  /*32f0*/  BSYNC B1 ;  /* 0x0000000000017941 */ /* 0x000fea0003800000 */
.L_x_90:
[----:B-1----:R-:W-:Y:S01]  /*3300*/  @!P5 IMAD R11, R52, R153, R10 ;  /* 0x00000099340bd224 */ /* 0x002fe200078e020a */
[----:B------:R-:W-:Y:S04]  /*3310*/  BSSY B1, `(.L_x_92) ;  /* 0x0000006000017945 */ /* 0x000fe80003800000 */
[----:B------:R1:W-:Y:S01]  /*3320*/  @!P5 STG.E.U8 desc[UR36][R4.64+0x38], R11 ;  /* 0x0000380b0400d986 */ /* 0x0003e2000c101124 */
[----:B------:R-:W-:Y:S05]  /*3330*/  @P2 BRA `(.L_x_93) ;  /* 0x00000000000c2947 */ /* 0x000fea0003800000 */
[----:B------:R-:W1:Y:S02]  /*3340*/  LDG.E.U8 R162, desc[UR36][R2.64+0x39] ;  /* 0x0000392402a27981 */ /* 0x000e64000c1e1100 */
[----:B-1----:R-:W-:-:S05]  /*3350*/  PRMT R11, R162, 0x8880, RZ ;  /* 0x00008880a20b7816 */ /* 0x002fca00000000ff */
[----:B------:R-:W-:-:S07]  /*3360*/  IMAD R10, R11, R152, RZ ;  /* 0x000000980b0a7224 */ /* 0x000fce00078e02ff */
.L_x_93:
[----:B------:R-:W-:Y:S05]  /*3370*/  BSYNC B1 ;  /* 0x0000000000017941 */ /* 0x000fea0003800000 */
.L_x_92:
        /* <DEDUP_REMOVED lines=11> */
.L_x_95:
[----:B------:R-:W-:Y:S05]  /*3430*/  BSYNC B1 ;  /* 0x0000000000017941 */ /* 0x000fea0003800000 */
.L_x_94:
[----:B-1----:R-:W-:Y:S01]  /*3440*/  @!P4 IMAD R11, R54, R153, R10 ;  /* 0x00000099360bc224 */ /* 0x002fe200078e020a */
[----:B------:R-:W-:Y:S04]  /*3450*/  BSSY B1, `(.L_x_96) ;  /* 0x0000006000017945 */ /* 0x000fe80003800000 */
[----:B------:R1:W-:Y:S01]  /*3460*/  @!P4 STG.E.U8 desc[UR36][R6.64+0x38], R11 ;  /* 0x0000380b0600c986 */ /* 0x0003e2000c101124 */
[----:B------:R-:W-:Y:S05]  /*3470*/  @P3 BRA `(.L_x_97) ;  /* 0x00000000000c3947 */ /* 0x000fea0003800000 */
[----:B------:R-:W1:Y:S02]  /*3480*/  LDG.E.U8 R162, desc[UR36][R8.64+0x39] ;  /* 0x0000392408a27981 */ /* 0x000e64000c1e1100 */
[----:B-1----:R-:W-:-:S05]  /*3490*/  PRMT R11, R162, 0x8880, RZ ;  /* 0x00008880a20b7816 */ /* 0x002fca00000000ff */
[----:B------:R-:W-:-:S07]  /*34a0*/  IMAD R10, R11, R152, RZ ;  /* 0x000000980b0a7224 */ /* 0x000fce00078e02ff */
.L_x_97:
[----:B------:R-:W-:Y:S05]  /*34b0*/  BSYNC B1 ;  /* 0x0000000000017941 */ /* 0x000fea0003800000 */
.L_x_96:
[----:B------:R-:W-:Y:S01]  /*34c0*/  @!P3 IMAD R55, R55, R153, R10 ;  /* 0x000000993737b224 */ /* 0x000fe200078e020a */
[----:B------:R-:W-:Y:S04]  /*34d0*/  BSSY B1, `(.L_x_98) ;  /* 0x0000006000017945 */ /* 0x000fe80003800000 */
[----:B------:R0:W-:Y:S01]  /*34e0*/  @!P3 STG.E.U8 desc[UR36][R6.64+0x39], R55 ;  /* 0x000039370600b986 */ /* 0x0001e2000c101124 */
[----:B------:R-:W-:Y:S05]  /*34f0*/  @P5 BRA `(.L_x_99) ;  /* 0x00000000000c5947 */ /* 0x000fea0003800000 */
[----:B------:R-:W1:Y:S02]  /*3500*/  LDG.E.U8 R162, desc[UR36][R2.64+0x40] ;  /* 0x0000402402a27981 */ /* 0x000e64000c1e1100 */
[----:B-1----:R-:W-:-:S05]  /*3510*/  PRMT R11, R162, 0x8880, RZ ;  /* 0x00008880a20b7816 */ /* 0x002fca00000000ff */
[----:B------:R-:W-:-:S07]  /*3520*/  IMAD R10, R11, R152, RZ ;  /* 0x000000980b0a7224 */ /* 0x000fce00078e02ff */
.L_x_99:
[----:B------:R-:W-:Y:S05]  /*3530*/  BSYNC B1 ;  /* 0x0000000000017941 */ /* 0x000fea0003800000 */
.L_x_98:
[----:B-1----:R-:W-:Y:S01]  /*3540*/  @!P5 IMAD R11, R56, R153, R10 ;  /* 0x00000099380bd224 */ /* 0x002fe200078e020a */
[----:B------:R-:W-:Y:S04]  /*3550*/  BSSY B1, `(.L_x_100) ;  /* 0x0000006000017945 */ /* 0x000fe80003800000 */
[----:B------:R1:W-:Y:S01]  /*3560*/  @!P5 STG.E.U8 desc[UR36][R4.64+0x40], R11 ;  /* 0x0000400b0400d986 */ /* 0x0003e2000c101124 */
[----:B------:R-:W-:Y:S05]  /*3570*/  @P2 BRA `(.L_x_101) ;  /* 0x00000000000c2947 */ /* 0x000fea0003800000 */
[----:B------:R-:W1:Y:S02]  /*3580*/  LDG.E.U8 R162, desc[UR36][R2.64+0x41] ;  /* 0x0000412402a27981 */ /* 0x000e64000c1e1100 */
[----:B-1----:R-:W-:-:S05]  /*3590*/  PRMT R11, R162, 0x8880, RZ ;  /* 0x00008880a20b7816 */ /* 0x002fca00000000ff */
[----:B------:R-:W-:-:S07]  /*35a0*/  IMAD R10, R11, R152, RZ ;  /* 0x000000980b0a7224 */ /* 0x000fce00078e02ff */
.L_x_101:
[----:B------:R-:W-:Y:S05]  /*35b0*/  BSYNC B1 ;  /* 0x0000000000017941 */ /* 0x000fea0003800000 */
.L_x_100:
        /* <DEDUP_REMOVED lines=11> */
.L_x_103:
[----:B------:R-:W-:Y:S05]  /*3670*/  BSYNC B1 ;  /* 0x0000000000017941 */ /* 0x000fea0003800000 */
.L_x_102:
[----:B-1----:R-:W-:Y:S01]  /*3680*/  @!P4 IMAD R11, R58, R153, R10 ;  /* 0x000000993a0bc224 */ /* 0x002fe200078e020a */
[----:B------:R-:W-:Y:S04]  /*3690*/  BSSY B1, `(.L_x_104) ;  /* 0x0000006000017945 */ /* 0x000fe80003800000 */
[----:B------:R1:W-:Y:S01]  /*36a0*/  @!P4 STG.E.U8 desc[UR36][R6.64+0x40], R11 ;  /* 0x0000400b0600c986 */ /* 0x0003e2000c101124 */
[----:B------:R-:W-:Y:S05]  /*36b0*/  @P3 BRA `(.L_x_105) ;  /* 0x00000000000c3947 */ /* 0x000fea0003800000 */
[----:B------:R-:W1:Y:S02]  /*36c0*/  LDG.E.U8 R162, desc[UR36][R8.64+0x41] ;  /* 0x0000412408a27981 */ /* 0x000e64000c1e1100 */
[----:B-1----:R-:W-:-:S05]  /*36d0*/  PRMT R11, R162, 0x8880, RZ ;  /* 0x00008880a20b7816 */ /* 0x002fca00000000ff */
[----:B------:R-:W-:-:S07]  /*36e0*/  IMAD R10, R11, R152, RZ ;  /* 0x000000980b0a7224 */ /* 0x000fce00078e02ff */
.L_x_105:
[----:B------:R-:W-:Y:S05]  /*36f0*/  BSYNC B1 ;  /* 0x0000000000017941 */ /* 0x000fea0003800000 */
.L_x_104:
[----:B------:R-:W-:Y:S01]  /*3700*/  @!P3 IMAD R59, R59, R153, R10 ;  /* 0x000000993b3bb224 */ /* 0x000fe200078e020a */
[----:B------:R-:W-:Y:S04]  /*3710*/  BSSY B1, `(.L_x_106) ;  /* 0x0000006000017945 */ /* 0x000fe80003800000 */
[----:B------:R0:W-:Y:S01]  /*3720*/  @!P3 STG.E.U8 desc[UR36][R6.64+0x41], R59 ;  /* 0x0000413b0600b986 */ /* 0x0001e2000c101124 */
[----:B------:R-:W-:Y:S05]  /*3730*/  @P5 BRA `(.L_x_107) ;  /* 0x00000000000c5947 */ /* 0x000fea0003800000 */
[----:B------:R-:W1:Y:S02]  /*3740*/  LDG.E.U8 R162, desc[UR36][R2.64+0x48] ;  /* 0x0000482402a27981 */ /* 0x000e64000c1e1100 */
[----:B-1----:R-:W-:-:S05]  /*3750*/  PRMT R11, R162, 0x8880, RZ ;  /* 0x00008880a20b7816 */ /* 0x002fca00000000ff */
[----:B------:R-:W-:-:S07]  /*3760*/  IMAD R10, R11, R152, RZ ;  /* 0x000000980b0a7224 */ /* 0x000fce00078e02ff */
.L_x_107:
[----:B------:R-:W-:Y:S05]  /*3770*/  BSYNC B1 ;  /* 0x0000000000017941 */ /* 0x000fea0003800000 */
.L_x_106:
[----:B-1----:R-:W-:Y:S01]  /*3780*/  @!P5 IMAD R11, R60, R153, R10 ;  /* 0x000000993c0bd224 */ /* 0x002fe200078e020a */
[----:B------:R-:W-:Y:S04]  /*3790*/  BSSY B1, `(.L_x_108) ;  /* 0x0000006000017945 */ /* 0x000fe80003800000 */
[----:B------:R1:W-:Y:S01]  /*37a0*/  @!P5 STG.E.U8 desc[UR36][R4.64+0x48], R11 ;  /* 0x0000480b0400d986 */ /* 0x0003e2000c101124 */
[----:B------:R-:W-:Y:S05]  /*37b0*/  @P2 BRA `(.L_x_109) ;  /* 0x00000000000c2947 */ /* 0x000fea0003800000 */
[----:B------:R-:W1:Y:S02]  /*37c0*/  LDG.E.U8 R162, desc[UR36][R2.64+0x49] ;  /* 0x0000492402a27981 */ /* 0x000e64000c1e1100 */
[----:B-1----:R-:W-:-:S05]  /*37d0*/  PRMT R11, R162, 0x8880, RZ ;  /* 0x00008880a20b7816 */ /* 0x002fca00000000ff */
[----:B------:R-:W-:-:S07]  /*37e0*/  IMAD R10, R11, R152, RZ ;  /* 0x000000980b0a7224 */ /* 0x000fce00078e02ff */
.L_x_109:
[----:B------:R-:W-:Y:S05]  /*37f0*/  BSYNC B1 ;  /* 0x0000000000017941 */ /* 0x000fea0003800000 */
.L_x_108:
        /* <DEDUP_REMOVED lines=11> */
.L_x_111:
[----:B------:R-:W-:Y:S05]  /*38b0*/  BSYNC B1 ;  /* 0x0000000000017941 */ /* 0x000fea0003800000 */
.L_x_110:
[----:B-1----:R-:W-:Y:S01]  /*38c0*/  @!P4 IMAD R11, R62, R153, R10 ;  /* 0x000000993e0bc224 */ /* 0x002fe200078e020a */
[----:B------:R-:W-:Y:S04]  /*38d0*/  BSSY B1, `(.L_x_112) ;  /* 0x0000006000017945 */ /* 0x000fe80003800000 */
[----:B------:R1:W-:Y:S01]  /*38e0*/  @!P4 STG.E.U8 desc[UR36][R6.64+0x48], R11 ;  /* 0x0000480b0600c986 */ /* 0x0003e2000c101124 */
[----:B------:R-:W-:Y:S05]  /*38f0*/  @P3 BRA `(.L_x_113) ;  /* 0x00000000000c3947 */ /* 0x000fea0003800000 */
[----:B------:R-:W1:Y:S02]  /*3900*/  LDG.E.U8 R162, desc[UR36][R8.64+0x49] ;  /* 0x0000492408a27981 */ /* 0x000e64000c1e1100 */
[----:B-1----:R-:W-:-:S05]  /*3910*/  PRMT R11, R162, 0x8880, RZ ;  /* 0x00008880a20b7816 */ /* 0x002fca00000000ff */
[----:B------:R-:W-:-:S07]  /*3920*/  IMAD R10, R11, R152, RZ ;  /* 0x000000980b0a7224 */ /* 0x000fce00078e02ff */
.L_x_113:
[----:B------:R-:W-:Y:S05]  /*3930*/  BSYNC B1 ;  /* 0x0000000000017941 */ /* 0x000fea0003800000 */
.L_x_112:
[----:B------:R-:W-:Y:S01]  /*3940*/  @!P3 IMAD R63, R63, R153, R10 ;  /* 0x000000993f3fb224 */ /* 0x000fe200078e020a */
[----:B------:R-:W-:Y:S04]  /*3950*/  BSSY B1, `(.L_x_114) ;  /* 0x0000006000017945 */ /* 0x000fe80003800000 */
[----:B------:R0:W-:Y:S01]  /*3960*/  @!P3 STG.E.U8 desc[UR36][R6.64+0x49], R63 ;  /* 0x0000493f0600b986 */ /* 0x0001e2000c101124 */
[----:B------:R-:W-:Y:S05]  /*3970*/  @P5 BRA `(.L_x_115) ;  /* 0x00000000000c5947 */ /* 0x000fea0003800000 */
[----:B------:R-:W1:Y:S02]  /*3980*/  LDG.E.U8 R162, desc[UR36][R2.64+0x50] ;  /* 0x0000502402a27981 */ /* 0x000e64000c1e1100 */
[----:B-1----:R-:W-:-:S05]  /*3990*/  PRMT R11, R162, 0x8880, RZ ;  /* 0x00008880a20b7816 */ /* 0x002fca00000000ff */
[----:B------:R-:W-:-:S07]  /*39a0*/  IMAD R10, R11, R152, RZ ;  /* 0x000000980b0a7224 */ /* 0x000fce00078e02ff */
.L_x_115:
[----:B------:R-:W-:Y:S05]  /*39b0*/  BSYNC B1 ;  /* 0x0000000000017941 */ /* 0x000fea0003800000 */
.L_x_114:
[----:B-1----:R-:W-:Y:S01]  /*39c0*/  @!P5 IMAD R11, R64, R153, R10 ;  /* 0x00000099400bd224 */ /* 0x002fe200078e020a */
[----:B------:R-:W-:Y:S04]  /*39d0*/  BSSY B1, `(.L_x_116) ;  /* 0x0000006000017945 */ /* 0x000fe80003800000 */
[----:B------:R1:W-:Y:S01]  /*39e0*/  @!P5 STG.E.U8 desc[UR36][R4.64+0x50], R11 ;  /* 0x0000500b0400d986 */ /* 0x0003e2000c101124 */
[----:B------:R-:W-:Y:S05]  /*39f0*/  @P2 BRA `(.L_x_117) ;  /* 0x00000000000c2947 */ /* 0x000fea0003800000 */
[----:B------:R-:W1:Y:S02]  /*3a00*/  LDG.E.U8 R162, desc[UR36][R2.64+0x51] ;  /* 0x0000512402a27981 */ /* 0x000e64000c1e1100 */
[----:B-1----:R-:W-:-:S05]  /*3a10*/  PRMT R11, R162, 0x8880, RZ ;  /* 0x00008880a20b7816 */ /* 0x002fca00000000ff */
[----:B------:R-:W-:-:S07]  /*3a20*/  IMAD R10, R11, R152, RZ ;  /* 0x000000980b0a7224 */ /* 0x000fce00078e02ff */
.L_x_117:
[----:B------:R-:W-:Y:S05]  /*3a30*/  BSYNC B1 ;  /* 0x0000000000017941 */ /* 0x000fea0003800000 */
.L_x_116:
        /* <DEDUP_REMOVED lines=11> */
.L_x_119:
[----:B------:R-:W-:Y:S05]  /*3af0*/  BSYNC B1 ;  /* 0x0000000000017941 */ /* 0x000fea0003800000 */
.L_x_118:
[----:B-1----:R-:W-:Y:S01]  /*3b00*/  @!P4 IMAD R11, R66, R153, R10 ;  /* 0x00000099420bc224 */ /* 0x002fe200078e020a */
[----:B------:R-:W-:Y:S04]  /*3b10*/  BSSY B1, `(.L_x_120) ;  /* 0x0000006000017945 */ /* 0x000fe80003800000 */
[----:B------:R1:W-:Y:S01]  /*3b20*/  @!P4 STG.E.U8 desc[UR36][R6.64+0x50], R11 ;  /* 0x0000500b0600c986 */ /* 0x0003e2000c101124 */
[----:B------:R-:W-:Y:S05]  /*3b30*/  @P3 BRA `(.L_x_121) ;  /* 0x00000000000c3947 */ /* 0x000fea0003800000 */
[----:B------:R-:W1:Y:S02]  /*3b40*/  LDG.E.U8 R162, desc[UR36][R8.64+0x51] ;  /* 0x0000512408a27981 */ /* 0x000e64000c1e1100 */
[----:B-1----:R-:W-:-:S05]  /*3b50*/  PRMT R11, R162, 0x8880, RZ ;  /* 0x00008880a20b7816 */ /* 0x002fca00000000ff */
[----:B------:R-:W-:-:S07]  /*3b60*/  IMAD R10, R11, R152, RZ ;  /* 0x000000980b0a7224 */ /* 0x000fce00078e02ff */
.L_x_121:
[----:B------:R-:W-:Y:S05]  /*3b70*/  BSYNC B1 ;  /* 0x0000000000017941 */ /* 0x000fea0003800000 */
.L_x_120:
[----:B------:R-:W-:Y:S01]  /*3b80*/  @!P3 IMAD R67, R67, R153, R10 ;  /* 0x000000994343b224 */ /* 0x000fe200078e020a */
[----:B------:R-:W-:Y:S04]  /*3b90*/  BSSY B1, `(.L_x_122) ;  /* 0x0000006000017945 */ /* 0x000fe80003800000 */
[----:B------:R0:W-:Y:S01]  /*3ba0*/  @!P3 STG.E.U8 desc[UR36][R6.64+0x51], R67 ;  /* 0x000051430600b986 */ /* 0x0001e2000c101124 */
[----:B------:R-:W-:Y:S05]  /*3bb0*/  @P5 BRA `(.L_x_123) ;  /* 0x00000000000c5947 */ /* 0x000fea0003800000 */
[----:B------:R-:W1:Y:S02]  /*3bc0*/  LDG.E.U8 R162, desc[UR36][R2.64+0x58] ;  /* 0x0000582402a27981 */ /* 0x000e64000c1e1100 */
[----:B-1----:R-:W-:-:S05]  /*3bd0*/  PRMT R11, R162, 0x8880, RZ ;  /* 0x00008880a20b7816 */ /* 0x002fca00000000ff */
[----:B------:R-:W-:-:S07]  /*3be0*/  IMAD R10, R11, R152, RZ ;  /* 0x000000980b0a7224 */ /* 0x000fce00078e02ff */
.L_x_123:
[----:B------:R-:W-:Y:S05]  /*3bf0*/  BSYNC B1 ;  /* 0x0000000000017941 */ /* 0x000fea0003800000 */
.L_x_122:
[----:B-1----:R-:W-:Y:S01]  /*3c00*/  @!P5 IMAD R11, R68, R153, R10 ;  /* 0x00000099440bd224 */ /* 0x002fe200078e020a */
[----:B------:R-:W-:Y:S04]  /*3c10*/  BSSY B1, `(.L_x_124) ;  /* 0x0000006000017945 */ /* 0x000fe80003800000 */
[----:B------:R1:W-:Y:S01]  /*3c20*/  @!P5 STG.E.U8 desc[UR36][R4.64+0x58], R11 ;  /* 0x0000580b0400d986 */ /* 0x0003e2000c101124 */
[----:B------:R-:W-:Y:S05]  /*3c30*/  @P2 BRA `(.L_x_125) ;  /* 0x00000000000c2947 */ /* 0x000fea0003800000 */
[----:B------:R-:W1:Y:S02]  /*3c40*/  LDG.E.U8 R162, desc[UR36][R2.64+0x59] ;  /* 0x0000592402a27981 */ /* 0x000e64000c1e1100 */
[----:B-1----:R-:W-:-:S05]  /*3c50*/  PRMT R11, R162, 0x8880, RZ ;  /* 0x00008880a20b7816 */ /* 0x002fca00000000ff */
[----:B------:R-:W-:-:S07]  /*3c60*/  IMAD R10, R11, R152, RZ ;  /* 0x000000980b0a7224 */ /* 0x000fce00078e02ff */
.L_x_125:
[----:B------:R-:W-:Y:S05]  /*3c70*/  BSYNC B1 ;  /* 0x0000000000017941 */ /* 0x000fea0003800000 */
.L_x_124:
        /* <DEDUP_REMOVED lines=11> */
.L_x_127:
[----:B------:R-:W-:Y:S05]  /*3d30*/  BSYNC B1 ;  /* 0x0000000000017941 */ /* 0x000fea0003800000 */
.L_x_126:
[----:B-1----:R-:W-:Y:S01]  /*3d40*/  @!P4 IMAD R11, R70, R153, R10 ;  /* 0x00000099460bc224 */ /* 0x002fe200078e020a */
[----:B------:R-:W-:Y:S04]  /*3d50*/  BSSY B1, `(.L_x_128) ;  /* 0x0000006000017945 */ /* 0x000fe80003800000 */
[----:B------:R1:W-:Y:S01]  /*3d60*/  @!P4 STG.E.U8 desc[UR36][R6.64+0x58], R11 ;  /* 0x0000580b0600c986 */ /* 0x0003e2000c101124 */
[----:B------:R-:W-:Y:S05]  /*3d70*/  @P3 BRA `(.L_x_129) ;  /* 0x00000000000c3947 */ /* 0x000fea0003800000 */
[----:B------:R-:W1:Y:S02]  /*3d80*/  LDG.E.U8 R162, desc[UR36][R8.64+0x59] ;  /* 0x0000592408a27981 */ /* 0x000e64000c1e1100 */
[----:B-1----:R-:W-:-:S05]  /*3d90*/  PRMT R11, R162, 0x8880, RZ ;  /* 0x00008880a20b7816 */ /* 0x002fca00000000ff */
[----:B------:R-:W-:-:S07]  /*3da0*/  IMAD R10, R11, R152, RZ ;  /* 0x000000980b0a7224 */ /* 0x000fce00078e02ff */
.L_x_129:
[----:B------:R-:W-:Y:S05]  /*3db0*/  BSYNC B1 ;  /* 0x0000000000017941 */ /* 0x000fea0003800000 */
.L_x_128:
[----:B------:R-:W-:Y:S01]  /*3dc0*/  @!P3 IMAD R71, R71, R153, R10 ;  /* 0x000000994747b224 */ /* 0x000fe200078e020a */
[----:B------:R-:W-:Y:S04]  /*3dd0*/  BSSY B1, `(.L_x_130) ;  /* 0x0000006000017945 */ /* 0x000fe80003800000 */
[----:B------:R0:W-:Y:S01]  /*3de0*/  @!P3 STG.E.U8 desc[UR36][R6.64+0x59], R71 ;  /* 0x000059470600b986 */ /* 0x0001e2000c101124 */
[----:B------:R-:W-:Y:S05]  /*3df0*/  @P5 BRA `(.L_x_131) ;  /* 0x00000000000c5947 */ /* 0x000fea0003800000 */
[----:B------:R-:W1:Y:S02]  /*3e00*/  LDG.E.U8 R162, desc[UR36][R2.64+0x60] ;  /* 0x0000602402a27981 */ /* 0x000e64000c1e1100 */
[----:B-1----:R-:W-:-:S05]  /*3e10*/  PRMT R11, R162, 0x8880, RZ ;  /* 0x00008880a20b7816 */ /* 0x002fca00000000ff */
[----:B------:R-:W-:-:S07]  /*3e20*/  IMAD R10, R11, R152, RZ ;  /* 0x000000980b0a7224 */ /* 0x000fce00078e02ff */
.L_x_131:
[----:B------:R-:W-:Y:S05]  /*3e30*/  BSYNC B1 ;  /* 0x0000000000017941 */ /* 0x000fea0003800000 */
.L_x_130:
[----:B-1----:R-:W-:Y:S01]  /*3e40*/  @!P5 IMAD R11, R72, R153, R10 ;  /* 0x00000099480bd224 */ /* 0x002fe200078e020a */
[----:B------:R-:W-:Y:S04]  /*3e50*/  BSSY B1, `(.L_x_132) ;  /* 0x0000006000017945 */ /* 0x000fe80003800000 */
[----:B------:R1:W-:Y:S01]  /*3e60*/  @!P5 STG.E.U8 desc[UR36][R4.64+0x60], R11 ;  /* 0x0000600b0400d986 */ /* 0x0003e2000c101124 */
[----:B------:R-:W-:Y:S05]  /*3e70*/  @P2 BRA `(.L_x_133) ;  /* 0x00000000000c2947 */ /* 0x000fea0003800000 */
[----:B------:R-:W1:Y:S02]  /*3e80*/  LDG.E.U8 R162, desc[UR36][R2.64+0x61] ;  /* 0x0000612402a27981 */ /* 0x000e64000c1e1100 */
[----:B-1----:R-:W-:-:S05]  /*3e90*/  PRMT R11, R162, 0x8880, RZ ;  /* 0x00008880a20b7816 */ /* 0x002fca00000000ff */
[----:B------:R-:W-:-:S07]  /*3ea0*/  IMAD R10, R11, R152, RZ ;  /* 0x000000980b0a7224 */ /* 0x000fce00078e02ff */
.L_x_133:
[----:B------:R-:W-:Y:S05]  /*3eb0*/  BSYNC B1 ;  /* 0x0000000000017941 */ /* 0x000fea0003800000 */
.L_x_132:
        /* <DEDUP_REMOVED lines=11> */
.L_x_135:
[----:B------:R-:W-:Y:S05]  /*3f70*/  BSYNC B1 ;  /* 0x0000000000017941 */ /* 0x000fea0003800000 */
.L_x_134:
[----:B-1----:R-:W-:Y:S01]  /*3f80*/  @!P4 IMAD R11, R74, R153, R10 ;  /* 0x000000994a0bc224 */ /* 0x002fe200078e020a */
[----:B------:R-:W-:Y:S04]  /*3f90*/  BSSY B1, `(.L_x_136) ;  /* 0x0000006000017945 */ /* 0x000fe80003800000 */
[----:B------:R1:W-:Y:S01]  /*3fa0*/  @!P4 STG.E.U8 desc[UR36][R6.64+0x60], R11 ;  /* 0x0000600b0600c986 */ /* 0x0003e2000c101124 */
[----:B------:R-:W-:Y:S05]  /*3fb0*/  @P3 BRA `(.L_x_137) ;  /* 0x00000000000c3947 */ /* 0x000fea0003800000 */
[----:B------:R-:W1:Y:S02]  /*3fc0*/  LDG.E.U8 R162, desc[UR36][R8.64+0x61] ;  /* 0x0000612408a27981 */ /* 0x000e64000c1e1100 */
[----:B-1----:R-:W-:-:S05]  /*3fd0*/  PRMT R11, R162, 0x8880, RZ ;  /* 0x00008880a20b7816 */ /* 0x002fca00000000ff */
[----:B------:R-:W-:-:S07]  /*3fe0*/  IMAD R10, R11, R152, RZ ;  /* 0x000000980b0a7224 */ /* 0x000fce00078e02ff */
.L_x_137:
[----:B------:R-:W-:Y:S05]  /*3ff0*/  BSYNC B1 ;  /* 0x0000000000017941 */ /* 0x000fea0003800000 */
.L_x_136:
[----:B------:R-:W-:Y:S01]  /*4000*/  @!P3 IMAD R75, R75, R153, R10 ;  /* 0x000000994b4bb224 */ /* 0x000fe200078e020a */
[----:B------:R-:W-:Y:S04]  /*4010*/  BSSY B1, `(.L_x_138) ;  /* 0x0000006000017945 */ /* 0x000fe80003800000 */
[----:B------:R0:W-:Y:S01]  /*4020*/  @!P3 STG.E.U8 desc[UR36][R6.64+0x61], R75 ;  /* 0x0000614b0600b986 */ /* 0x0001e2000c101124 */
[----:B------:R-:W-:Y:S05]  /*4030*/  @P5 BRA `(.L_x_139) ;  /* 0x00000000000c5947 */ /* 0x000fea0003800000 */
[----:B------:R-:W1:Y:S02]  /*4040*/  LDG.E.U8 R162, desc[UR36][R2.64+0x68] ;  /* 0x0000682402a27981 */ /* 0x000e64000c1e1100 */
[----:B-1----:R-:W-:-:S05]  /*4050*/  PRMT R11, R162, 0x8880, RZ ;  /* 0x00008880a20b7816 */ /* 0x002fca00000000ff */
[----:B------:R-:W-:-:S07]  /*4060*/  IMAD R10, R11, R152, RZ ;  /* 0x000000980b0a7224 */ /* 0x000fce00078e02ff */
.L_x_139:
[----:B------:R-:W-:Y:S05]  /*4070*/  BSYNC B1 ;  /* 0x0000000000017941 */ /* 0x000fea0003800000 */
.L_x_138:
[----:B-1----:R-:W-:Y:S01]  /*4080*/  @!P5 IMAD R11, R76, R153, R10 ;  /* 0x000000994c0bd224 */ /* 0x002fe200078e020a */
[----:B------:R-:W-:Y:S04]  /*4090*/  BSSY B1, `(.L_x_140) ;  /* 0x0000006000017945 */ /* 0x000fe80003800000 */
[----:B------:R1:W-:Y:S01]  /*40a0*/  @!P5 STG.E.U8 desc[UR36][R4.64+0x68], R11 ;  /* 0x0000680b0400d986 */ /* 0x0003e2000c101124 */
[----:B------:R-:W-:Y:S05]  /*40b0*/  @P2 BRA `(.L_x_141) ;  /* 0x00000000000c2947 */ /* 0x000fea0003800000 */
[----:B------:R-:W1:Y:S02]  /*40c0*/  LDG.E.U8 R162, desc[UR36][R2.64+0x69] ;  /* 0x0000692402a27981 */ /* 0x000e64000c1e1100 */
[----:B-1----:R-:W-:-:S05]  /*40d0*/  PRMT R11, R162, 0x8880, RZ ;  /* 0x00008880a20b7816 */ /* 0x002fca00000000ff */
[----:B------:R-:W-:-:S07]  /*40e0*/  IMAD R10, R11, R152, RZ ;  /* 0x000000980b0a7224 */ /* 0x000fce00078e02ff */
.L_x_141:
[----:B------:R-:W-:Y:S05]  /*40f0*/  BSYNC B1 ;  /* 0x0000000000017941 */ /* 0x000fea0003800000 */
.L_x_140:
        /* <DEDUP_REMOVED lines=11> */
.L_x_143:
[----:B------:R-:W-:Y:S05]  /*41b0*/  BSYNC B1 ;  /* 0x0000000000017941 */ /* 0x000fea0003800000 */
.L_x_142:
[----:B-1----:R-:W-:Y:S01]  /*41c0*/  @!P4 IMAD R11, R78, R153, R10 ;  /* 0x000000994e0bc224 */ /* 0x002fe200078e020a */
[----:B------:R-:W-:Y:S04]  /*41d0*/  BSSY B1, `(.L_x_144) ;  /* 0x0000006000017945 */ /* 0x000fe80003800000 */
[----:B------:R1:W-:Y:S01]  /*41e0*/  @!P4 STG.E.U8 desc[UR36][R6.64+0x68], R11 ;  /* 0x0000680b0600c986 */ /* 0x0003e2000c101124 */
[----:B------:R-:W-:Y:S05]  /*41f0*/  @P3 BRA `(.L_x_145) ;  /* 0x00000000000c3947 */ /* 0x000fea0003800000 */
[----:B------:R-:W1:Y:S02]  /*4200*/  LDG.E.U8 R162, desc[UR36][R8.64+0x69] ;  /* 0x0000692408a27981 */ /* 0x000e64000c1e1100 */
[----:B-1----:R-:W-:-:S05]  /*4210*/  PRMT R11, R162, 0x8880, RZ ;  /* 0x00008880a20b7816 */ /* 0x002fca00000000ff */
[----:B------:R-:W-:-:S07]  /*4220*/  IMAD R10, R11, R152, RZ ;  /* 0x000000980b0a7224 */ /* 0x000fce00078e02ff */
.L_x_145:
[----:B------:R-:W-:Y:S05]  /*4230*/  BSYNC B1 ;  /* 0x0000000000017941 */ /* 0x000fea0003800000 */
.L_x_144:
[----:B------:R-:W-:Y:S01]  /*4240*/  @!P3 IMAD R79, R79, R153, R10 ;  /* 0x000000994f4fb224 */ /* 0x000fe200078e020a */
[----:B------:R-:W-:Y:S04]  /*4250*/  BSSY B1, `(.L_x_146) ;  /* 0x0000006000017945 */ /* 0x000fe80003800000 */
[----:B------:R0:W-:Y:S01]  /*4260*/  @!P3 STG.E.U8 desc[UR36][R6.64+0x69], R79 ;  /* 0x0000694f0600b986 */ /* 0x0001e2000c101124 */
[----:B------:R-:W-:Y:S05]  /*4270*/  @P5 BRA `(.L_x_147) ;  /* 0x00000000000c5947 */ /* 0x000fea0003800000 */
[----:B------:R-:W1:Y:S02]  /*4280*/  LDG.E.U8 R162, desc[UR36][R2.64+0x70] ;  /* 0x0000702402a27981 */ /* 0x000e64000c1e1100 */
[----:B-1----:R-:W-:-:S05]  /*4290*/  PRMT R11, R162, 0x8880, RZ ;  /* 0x00008880a20b7816 */ /* 0x002fca00000000ff */
[----:B------:R-:W-:-:S07]  /*42a0*/  IMAD R10, R11, R152, RZ ;  /* 0x000000980b0a7224 */ /* 0x000fce00078e02ff */
.L_x_147:
[----:B------:R-:W-:Y:S05]  /*42b0*/  BSYNC B1 ;  /* 0x0000000000017941 */ /* 0x000fea0003800000 */
.L_x_146:
[----:B-1----:R-:W-:Y:S01]  /*42c0*/  @!P5 IMAD R11, R80, R153, R10 ;  /* 0x00000099500bd224 */ /* 0x002fe200078e020a */
[----:B------:R-:W-:Y:S04]  /*42d0*/  BSSY B1, `(.L_x_148) ;  /* 0x0000006000017945 */ /* 0x000fe80003800000 */
[----:B------:R1:W-:Y:S01]  /*42e0*/  @!P5 STG.E.U8 desc[UR36][R4.64+0x70], R11 ;  /* 0x0000700b0400d986 */ /* 0x0003e2000c101124 */
[----:B------:R-:W-:Y:S05]  /*42f0*/  @P2 BRA `(.L_x_149) ;  /* 0x00000000000c2947 */ /* 0x000fea0003800000 */
[----:B------:R-:W1:Y:S02]  /*4300*/  LDG.E.U8 R162, desc[UR36][R2.64+0x71] ;  /* 0x0000712402a27981 */ /* 0x000e64000c1e1100 */
[----:B-1----:R-:W-:-:S05]  /*4310*/  PRMT R11, R162, 0x8880, RZ ;  /* 0x00008880a20b7816 */ /* 0x002fca00000000ff */
[----:B------:R-:W-:-:S07]  /*4320*/  IMAD R10, R11, R152, RZ ;  /* 0x000000980b0a7224 */ /* 0x000fce00078e02ff */
.L_x_149:
[----:B------:R-:W-:Y:S05]  /*4330*/  BSYNC B1 ;  /* 0x0000000000017941 */ /* 0x000fea0003800000 */
.L_x_148:
        /* <DEDUP_REMOVED lines=11> */
.L_x_151:
[----:B------:R-:W-:Y:S05]  /*43f0*/  BSYNC B1 ;  /* 0x0000000000017941 */ /* 0x000fea0003800000 */
.L_x_150:
[----:B-1----:R-:W-:Y:S01]  /*4400*/  @!P4 IMAD R11, R82, R153, R10 ;  /* 0x00000099520bc224 */ /* 0x002fe200078e020a */
[----:B------:R-:W-:Y:S04]  /*4410*/  BSSY B1, `(.L_x_152) ;  /* 0x0000006000017945 */ /* 0x000fe80003800000 */
[----:B------:R1:W-:Y:S01]  /*4420*/  @!P4 STG.E.U8 desc[UR36][R6.64+0x70], R11 ;  /* 0x0000700b0600c986 */ /* 0x0003e2000c101124 */
[----:B------:R-:W-:Y:S05]  /*4430*/  @P3 BRA `(.L_x_153) ;  /* 0x00000000000c3947 */ /* 0x000fea0003800000 */
[----:B------:R-:W1:Y:S02]  /*4440*/  LDG.E.U8 R162, desc[UR36][R8.64+0x71] ;  /* 0x0000712408a27981 */ /* 0x000e64000c1e1100 */
[----:B-1----:R-:W-:-:S05]  /*4450*/  PRMT R11, R162, 0x8880, RZ ;  /* 0x00008880a20b7816 */ /* 0x002fca00000000ff */
[----:B------:R-:W-:-:S07]  /*4460*/  IMAD R10, R11, R152, RZ ;  /* 0x000000980b0a7224 */ /* 0x000fce00078e02ff */
.L_x_153:
[----:B------:R-:W-:Y:S05]  /*4470*/  BSYNC B1 ;  /* 0x0000000000017941 */ /* 0x000fea0003800000 */
.L_x_152:
[----:B------:R-:W-:Y:S01]  /*4480*/  @!P3 IMAD R83, R83, R153, R10 ;  /* 0x000000995353b224 */ /* 0x000fe200078e020a */
[----:B------:R-:W-:Y:S04]  /*4490*/  BSSY B1, `(.L_x_154) ;  /* 0x0000006000017945 */ /* 0x000fe80003800000 */
[----:B------:R0:W-:Y:S01]  /*44a0*/  @!P3 STG.E.U8 desc[UR36][R6.64+0x71], R83 ;  /* 0x000071530600b986 */ /* 0x0001e2000c101124 */
[----:B------:R-:W-:Y:S05]  /*44b0*/  @P5 BRA `(.L_x_155) ;  /* 0x00000000000c5947 */ /* 0x000fea0003800000 */
[----:B------:R-:W1:Y:S02]  /*44c0*/  LDG.E.U8 R162, desc[UR36][R2.64+0x78] ;  /* 0x0000782402a27981 */ /* 0x000e64000c1e1100 */
[----:B-1----:R-:W-:-:S05]  /*44d0*/  PRMT R11, R162, 0x8880, RZ ;  /* 0x00008880a20b7816 */ /* 0x002fca00000000ff */
[----:B------:R-:W-:-:S07]  /*44e0*/  IMAD R10, R11, R152, RZ ;  /* 0x000000980b0a7224 */ /* 0x000fce00078e02ff */
.L_x_155:
[----:B------:R-:W-:Y:S05]  /*44f0*/  BSYNC B1 ;  /* 0x0000000000017941 */ /* 0x000fea0003800000 */
.L_x_154:
[----:B-1----:R-:W-:Y:S01]  /*4500*/  @!P5 IMAD R11, R84, R153, R10 ;  /* 0x00000099540bd224 */ /* 0x002fe200078e020a */
[----:B------:R-:W-:Y:S04]  /*4510*/  BSSY B1, `(.L_x_156) ;  /* 0x0000006000017945 */ /* 0x000fe80003800000 */
[----:B------:R1:W-:Y:S01]  /*4520*/  @!P5 STG.E.U8 desc[UR36][R4.64+0x78], R11 ;  /* 0x0000780b0400d986 */ /* 0x0003e2000c101124 */
[----:B------:R-:W-:Y:S05]  /*4530*/  @P2 BRA `(.L_x_157) ;  /* 0x00000000000c2947 */ /* 0x000fea0003800000 */
[----:B------:R-:W1:Y:S02]  /*4540*/  LDG.E.U8 R162, desc[UR36][R2.64+0x79] ;  /* 0x0000792402a27981 */ /* 0x000e64000c1e1100 */
[----:B-1----:R-:W-:-:S05]  /*4550*/  PRMT R11, R162, 0x8880, RZ ;  /* 0x00008880a20b7816 */ /* 0x002fca00000000ff */
[----:B------:R-:W-:-:S07]  /*4560*/  IMAD R10, R11, R152, RZ ;  /* 0x000000980b0a7224 */ /* 0x000fce00078e02ff */
.L_x_157:
[----:B------:R-:W-:Y:S05]  /*4570*/  BSYNC B1 ;  /* 0x0000000000017941 */ /* 0x000fea0003800000 */
.L_x_156:
        /* <DEDUP_REMOVED lines=11> */
.L_x_159:
[----:B------:R-:W-:Y:S05]  /*4630*/  BSYNC B1 ;  /* 0x0000000000017941 */ /* 0x000fea0003800000 */
.L_x_158:
[----:B-1----:R-:W-:Y:S01]  /*4640*/  @!P4 IMAD R11, R86, R153, R10 ;  /* 0x00000099560bc224 */ /* 0x002fe200078e020a */
[----:B------:R-:W-:Y:S04]  /*4650*/  BSSY B1, `(.L_x_160) ;  /* 0x0000006000017945 */ /* 0x000fe80003800000 */
[----:B------:R1:W-:Y:S01]  /*4660*/  @!P4 STG.E.U8 desc[UR36][R6.64+0x78], R11 ;  /* 0x0000780b0600c986 */ /* 0x0003e2000c101124 */
[----:B------:R-:W-:Y:S05]  /*4670*/  @P3 BRA `(.L_x_161) ;  /* 0x00000000000c3947 */ /* 0x000fea0003800000 */
[----:B------:R-:W1:Y:S02]  /*4680*/  LDG.E.U8 R162, desc[UR36][R8.64+0x79] ;  /* 0x0000792408a27981 */ /* 0x000e64000c1e1100 */
[----:B-1----:R-:W-:-:S05]  /*4690*/  PRMT R11, R162, 0x8880, RZ ;  /* 0x00008880a20b7816 */ /* 0x002fca00000000ff */
[----:B------:R-:W-:-:S07]  /*46a0*/  IMAD R10, R11, R152, RZ ;  /* 0x000000980b0a7224 */ /* 0x000fce00078e02ff */
.L_x_161:
[----:B------:R-:W-:Y:S05]  /*46b0*/  BSYNC B1 ;  /* 0x0000000000017941 */ /* 0x000fea0003800000 */
.L_x_160:
[----:B------:R-:W-:Y:S01]  /*46c0*/  @!P3 IMAD R87, R87, R153, R10 ;  /* 0x000000995757b224 */ /* 0x000fe200078e020a */
[----:B------:R-:W-:Y:S04]  /*46d0*/  BSSY B1, `(.L_x_162) ;  /* 0x0000006000017945 */ /* 0x000fe80003800000 */
[----:B------:R0:W-:Y:S01]  /*46e0*/  @!P3 STG.E.U8 desc[UR36][R6.64+0x79], R87 ;  /* 0x000079570600b986 */ /* 0x0001e2000c101124 */
[----:B------:R-:W-:Y:S05]  /*46f0*/  @P5 BRA `(.L_x_163) ;  /* 0x00000000000c5947 */ /* 0x000fea0003800000 */
[----:B------:R-:W1:Y:S02]  /*4700*/  LDG.E.U8 R162, desc[UR36][R2.64+0x80] ;  /* 0x0000802402a27981 */ /* 0x000e64000c1e1100 */
[----:B-1----:R-:W-:-:S05]  /*4710*/  PRMT R11, R162, 0x8880, RZ ;  /* 0x00008880a20b7816 */ /* 0x002fca00000000ff */
[----:B------:R-:W-:-:S07]  /*4720*/  IMAD R10, R11, R152, RZ ;  /* 0x000000980b0a7224 */ /* 0x000fce00078e02ff */
.L_x_163:
[----:B------:R-:W-:Y:S05]  /*4730*/  BSYNC B1 ;  /* 0x0000000000017941 */ /* 0x000fea0003800000 */
.L_x_162:
[----:B-1----:R-:W-:Y:S01]  /*4740*/  @!P5 IMAD R11, R88, R153, R10 ;  /* 0x00000099580bd224 */ /* 0x002fe200078e020a */
[----:B------:R-:W-:Y:S04]  /*4750*/  BSSY B1, `(.L_x_164) ;  /* 0x0000006000017945 */ /* 0x000fe80003800000 */
[----:B------:R1:W-:Y:S01]  /*4760*/  @!P5 STG.E.U8 desc[UR36][R4.64+0x80], R11 ;  /* 0x0000800b0400d986 */ /* 0x0003e2000c101124 */
[----:B------:R-:W-:Y:S05]  /*4770*/  @P2 BRA `(.L_x_165) ;  /* 0x00000000000c2947 */ /* 0x000fea0003800000 */
[----:B------:R-:W1:Y:S02]  /*4780*/  LDG.E.U8 R162, desc[UR36][R2.64+0x81] ;  /* 0x0000812402a27981 */ /* 0x000e64000c1e1100 */
[----:B-1----:R-:W-:-:S05]  /*4790*/  PRMT R11, R162, 0x8880, RZ ;  /* 0x00008880a20b7816 */ /* 0x002fca00000000ff */
[----:B------:R-:W-:-:S07]  /*47a0*/  IMAD R10, R11, R152, RZ ;  /* 0x000000980b0a7224 */ /* 0x000fce00078e02ff */
.L_x_165:
[----:B------:R-:W-:Y:S05]  /*47b0*/  BSYNC B1 ;  /* 0x0000000000017941 */ /* 0x000fea0003800000 */
.L_x_164:
        /* <DEDUP_REMOVED lines=11> */
.L_x_167:
[----:B------:R-:W-:Y:S05]  /*4870*/  BSYNC B1 ;  /* 0x0000000000017941 */ /* 0x000fea0003800000 */
.L_x_166:
[----:B-1----:R-:W-:Y:S01]  /*4880*/  @!P4 IMAD R11, R90, R153, R10 ;  /* 0x000000995a0bc224 */ /* 0x002fe200078e020a */
[----:B------:R-:W-:Y:S04]  /*4890*/  BSSY B1, `(.L_x_168) ;  /* 0x0000006000017945 */ /* 0x000fe80003800000 */
[----:B------:R1:W-:Y:S01]  /*48a0*/  @!P4 STG.E.U8 desc[UR36][R6.64+0x80], R11 ;  /* 0x0000800b0600c986 */ /* 0x0003e2000c101124 */
[----:B------:R-:W-:Y:S05]  /*48b0*/  @P3 BRA `(.L_x_169) ;  /* 0x00000000000c3947 */ /* 0x000fea0003800000 */
[----:B------:R-:W1:Y:S02]  /*48c0*/  LDG.E.U8 R162, desc[UR36][R8.64+0x81] ;  /* 0x0000812408a27981 */ /* 0x000e64000c1e1100 */
[----:B-1----:R-:W-:-:S05]  /*48d0*/  PRMT R11, R162, 0x8880, RZ ;  /* 0x00008880a20b7816 */ /* 0x002fca00000000ff */
[----:B------:R-:W-:-:S07]  /*48e0*/  IMAD R10, R11, R152, RZ ;  /* 0x000000980b0a7224 */ /* 0x000fce00078e02ff */
.L_x_169:
[----:B------:R-:W-:Y:S05]  /*48f0*/  BSYNC B1 ;  /* 0x0000000000017941 */ /* 0x000fea0003800000 */
.L_x_168:
[----:B------:R-:W-:Y:S01]  /*4900*/  @!P3 IMAD R91, R91, R153, R10 ;  /* 0x000000995b5bb224 */ /* 0x000fe200078e020a */
[----:B------:R-:W-:Y:S04]  /*4910*/  BSSY B1, `(.L_x_170) ;  /* 0x0000006000017945 */ /* 0x000fe80003800000 */
[----:B------:R0:W-:Y:S01]  /*4920*/  @!P3 STG.E.U8 desc[UR36][R6.64+0x81], R91 ;  /* 0x0000815b0600b986 */ /* 0x0001e2000c101124 */
[----:B------:R-:W-:Y:S05]  /*4930*/  @P5 BRA `(.L_x_171) ;  /* 0x00000000000c5947 */ /* 0x000fea0003800000 */
[----:B------:R-:W1:Y:S02]  /*4940*/  LDG.E.U8 R162, desc[UR36][R2.64+0x88] ;  /* 0x0000882402a27981 */ /* 0x000e64000c1e1100 */
[----:B-1----:R-:W-:-:S05]  /*4950*/  PRMT R11, R162, 0x8880, RZ ;  /* 0x00008880a20b7816 */ /* 0x002fca00000000ff */
[----:B------:R-:W-:-:S07]  /*4960*/  IMAD R10, R11, R152, RZ ;  /* 0x000000980b0a7224 */ /* 0x000fce00078e02ff */
.L_x_171:
[----:B------:R-:W-:Y:S05]  /*4970*/  BSYNC B1 ;  /* 0x0000000000017941 */ /* 0x000fea0003800000 */
.L_x_170:
[----:B-1----:R-:W-:Y:S01]  /*4980*/  @!P5 IMAD R11, R92, R153, R10 ;  /* 0x000000995c0bd224 */ /* 0x002fe200078e020a */
[----:B------:R-:W-:Y:S04]  /*4990*/  BSSY B1, `(.L_x_172) ;  /* 0x0000006000017945 */ /* 0x000fe80003800000 */
[----:B------:R1:W-:Y:S01]  /*49a0*/  @!P5 STG.E.U8 desc[UR36][R4.64+0x88], R11 ;  /* 0x0000880b0400d986 */ /* 0x0003e2000c101124 */
[----:B------:R-:W-:Y:S05]  /*49b0*/  @P2 BRA `(.L_x_173) ;  /* 0x00000000000c2947 */ /* 0x000fea0003800000 */
[----:B------:R-:W1:Y:S02]  /*49c0*/  LDG.E.U8 R162, desc[UR36][R2.64+0x89] ;  /* 0x0000892402a27981 */ /* 0x000e64000c1e1100 */
[----:B-1----:R-:W-:-:S05]  /*49d0*/  PRMT R11, R162, 0x8880, RZ ;  /* 0x00008880a20b7816 */ /* 0x002fca00000000ff */
[----:B------:R-:W-:-:S07]  /*49e0*/  IMAD R10, R11, R152, RZ ;  /* 0x000000980b0a7224 */ /* 0x000fce00078e02ff */
.L_x_173:
[----:B------:R-:W-:Y:S05]  /*49f0*/  BSYNC B1 ;  /* 0x0000000000017941 */ /* 0x000fea0003800000 */
.L_x_172:
        /* <DEDUP_REMOVED lines=11> */
.L_x_175:
[----:B------:R-:W-:Y:S05]  /*4ab0*/  BSYNC B1 ;  /* 0x0000000000017941 */ /* 0x000fea0003800000 */
.L_x_174:
[----:B-1----:R-:W-:Y:S01]  /*4ac0*/  @!P4 IMAD R11, R94, R153, R10 ;  /* 0x000000995e0bc224 */ /* 0x002fe200078e020a */
[----:B------:R-:W-:Y:S04]  /*4ad0*/  BSSY B1, `(.L_x_176) ;  /* 0x0000006000017945 */ /* 0x000fe80003800000 */
[----:B------:R1:W-:Y:S01]  /*4ae0*/  @!P4 STG.E.U8 desc[UR36][R6.64+0x88], R11 ;  /* 0x0000880b0600c986 */ /* 0x0003e2000c101124 */
[----:B------:R-:W-:Y:S05]  /*4af0*/  @P3 BRA `(.L_x_177) ;  /* 0x00000000000c3947 */ /* 0x000fea0003800000 */
[----:B------:R-:W1:Y:S02]  /*4b00*/  LDG.E.U8 R162, desc[UR36][R8.64+0x89] ;  /* 0x0000892408a27981 */ /* 0x000e64000c1e1100 */
[----:B-1----:R-:W-:-:S05]  /*4b10*/  PRMT R11, R162, 0x8880, RZ ;  /* 0x00008880a20b7816 */ /* 0x002fca00000000ff */
[----:B------:R-:W-:-:S07]  /*4b20*/  IMAD R10, R11, R152, RZ ;  /* 0x000000980b0a7224 */ /* 0x000fce00078e02ff */
.L_x_177:
[----:B------:R-:W-:Y:S05]  /*4b30*/  BSYNC B1 ;  /* 0x0000000000017941 */ /* 0x000fea0003800000 */
.L_x_176:
[----:B------:R-:W-:Y:S01]  /*4b40*/  @!P3 IMAD R95, R95, R153, R10 ;  /* 0x000000995f5fb224 */ /* 0x000fe200078e020a */
[----:B------:R-:W-:Y:S04]  /*4b50*/  BSSY B1, `(.L_x_178) ;  /* 0x0000006000017945 */ /* 0x000fe80003800000 */
[----:B------:R0:W-:Y:S01]  /*4b60*/  @!P3 STG.E.U8 desc[UR36][R6.64+0x89], R95 ;  /* 0x0000895f0600b986 */ /* 0x0001e2000c101124 */
[----:B------:R-:W-:Y:S05]  /*4b70*/  @P5 BRA `(.L_x_179) ;  /* 0x00000000000c5947 */ /* 0x000fea0003800000 */
[----:B------:R-:W1:Y:S02]  /*4b80*/  LDG.E.U8 R162, desc[UR36][R2.64+0x90] ;  /* 0x0000902402a27981 */ /* 0x000e64000c1e1100 */
[----:B-1----:R-:W-:-:S05]  /*4b90*/  PRMT R11, R162, 0x8880, RZ ;  /* 0x00008880a20b7816 */ /* 0x002fca00000000ff */
[----:B------:R-:W-:-:S07]  /*4ba0*/  IMAD R10, R11, R152, RZ ;  /* 0x000000980b0a7224 */ /* 0x000fce00078e02ff */
.L_x_179:
[----:B------:R-:W-:Y:S05]  /*4bb0*/  BSYNC B1 ;  /* 0x0000000000017941 */ /* 0x000fea0003800000 */
.L_x_178:
[----:B-1----:R-:W-:Y:S01]  /*4bc0*/  @!P5 IMAD R11, R96, R153, R10 ;  /* 0x00000099600bd224 */ /* 0x002fe200078e020a */
[----:B------:R-:W-:Y:S04]  /*4bd0*/  BSSY B1, `(.L_x_180) ;  /* 0x0000006000017945 */ /* 0x000fe80003800000 */
[----:B------:R1:W-:Y:S01]  /*4be0*/  @!P5 STG.E.U8 desc[UR36][R4.64+0x90], R11 ;  /* 0x0000900b0400d986 */ /* 0x0003e2000c101124 */
[----:B------:R-:W-:Y:S05]  /*4bf0*/  @P2 BRA `(.L_x_181) ;  /* 0x00000000000c2947 */ /* 0x000fea0003800000 */
[----:B------:R-:W1:Y:S02]  /*4c00*/  LDG.E.U8 R162, desc[UR36][R2.64+0x91] ;  /* 0x0000912402a27981 */ /* 0x000e64000c1e1100 */
[----:B-1----:R-:W-:-:S05]  /*4c10*/  PRMT R11, R162, 0x8880, RZ ;  /* 0x00008880a20b7816 */ /* 0x002fca00000000ff */
[----:B------:R-:W-:-:S07]  /*4c20*/  IMAD R10, R11, R152, RZ ;  /* 0x000000980b0a7224 */ /* 0x000fce00078e02ff */
.L_x_181:
[----:B------:R-:W-:Y:S05]  /*4c30*/  BSYNC B1 ;  /* 0x0000000000017941 */ /* 0x000fea0003800000 */
.L_x_180:
        /* <DEDUP_REMOVED lines=11> */
.L_x_183:
[----:B------:R-:W-:Y:S05]  /*4cf0*/  BSYNC B1 ;  /* 0x0000000000017941 */ /* 0x000fea0003800000 */
.L_x_182:
[----:B-1----:R-:W-:Y:S01]  /*4d00*/  @!P4 IMAD R11, R98, R153, R10 ;  /* 0x00000099620bc224 */ /* 0x002fe200078e020a */
[----:B------:R-:W-:Y:S04]  /*4d10*/  BSSY B1, `(.L_x_184) ;  /* 0x0000006000017945 */ /* 0x000fe80003800000 */
[----:B------:R1:W-:Y:S01]  /*4d20*/  @!P4 STG.E.U8 desc[UR36][R6.64+0x90], R11 ;  /* 0x0000900b0600c986 */ /* 0x0003e2000c101124 */
[----:B------:R-:W-:Y:S05]  /*4d30*/  @P3 BRA `(.L_x_185) ;  /* 0x00000000000c3947 */ /* 0x000fea0003800000 */
[----:B------:R-:W1:Y:S02]  /*4d40*/  LDG.E.U8 R162, desc[UR36][R8.64+0x91] ;  /* 0x0000912408a27981 */ /* 0x000e64000c1e1100 */
[----:B-1----:R-:W-:-:S05]  /*4d50*/  PRMT R11, R162, 0x8880, RZ ;  /* 0x00008880a20b7816 */ /* 0x002fca00000000ff */
[----:B------:R-:W-:-:S07]  /*4d60*/  IMAD R10, R11, R152, RZ ;  /* 0x000000980b0a7224 */ /* 0x000fce00078e02ff */
.L_x_185:
[----:B------:R-:W-:Y:S05]  /*4d70*/  BSYNC B1 ;  /* 0x0000000000017941 */ /* 0x000fea0003800000 */
.L_x_184:
[----:B------:R-:W-:Y:S01]  /*4d80*/  @!P3 IMAD R99, R99, R153, R10 ;  /* 0x000000996363b224 */ /* 0x000fe200078e020a */
[----:B------:R-:W-:Y:S04]  /*4d90*/  BSSY B1, `(.L_x_186) ;  /* 0x0000006000017945 */ /* 0x000fe80003800000 */
[----:B------:R0:W-:Y:S01]  /*4da0*/  @!P3 STG.E.U8 desc[UR36][R6.64+0x91], R99 ;  /* 0x000091630600b986 */ /* 0x0001e2000c101124 */
[----:B------:R-:W-:Y:S05]  /*4db0*/  @P5 BRA `(.L_x_187) ;  /* 0x00000000000c5947 */ /* 0x000fea0003800000 */
[----:B------:R-:W1:Y:S02]  /*4dc0*/  LDG.E.U8 R162, desc[UR36][R2.64+0x98] ;  /* 0x0000982402a27981 */ /* 0x000e64000c1e1100 */
[----:B-1----:R-:W-:-:S05]  /*4dd0*/  PRMT R11, R162, 0x8880, RZ ;  /* 0x00008880a20b7816 */ /* 0x002fca00000000ff */
[----:B------:R-:W-:-:S07]  /*4de0*/  IMAD R10, R11, R152, RZ ;  /* 0x000000980b0a7224 */ /* 0x000fce00078e02ff */
.L_x_187:
[----:B------:R-:W-:Y:S05]  /*4df0*/  BSYNC B1 ;  /* 0x0000000000017941 */ /* 0x000fea0003800000 */
.L_x_186:
[----:B-1----:R-:W-:Y:S01]  /*4e00*/  @!P5 IMAD R11, R100, R153, R10 ;  /* 0x00000099640bd224 */ /* 0x002fe200078e020a */
[----:B------:R-:W-:Y:S04]  /*4e10*/  BSSY B1, `(.L_x_188) ;  /* 0x0000006000017945 */ /* 0x000fe80003800000 */
[----:B------:R1:W-:Y:S01]  /*4e20*/  @!P5 STG.E.U8 desc[UR36][R4.64+0x98], R11 ;  /* 0x0000980b0400d986 */ /* 0x0003e2000c101124 */
[----:B------:R-:W-:Y:S05]  /*4e30*/  @P2 BRA `(.L_x_189) ;  /* 0x00000000000c2947 */ /* 0x000fea0003800000 */
[----:B------:R-:W1:Y:S02]  /*4e40*/  LDG.E.U8 R162, desc[UR36][R2.64+0x99] ;  /* 0x0000992402a27981 */ /* 0x000e64000c1e1100 */
[----:B-1----:R-:W-:-:S05]  /*4e50*/  PRMT R11, R162, 0x8880, RZ ;  /* 0x00008880a20b7816 */ /* 0x002fca00000000ff */
[----:B------:R-:W-:-:S07]  /*4e60*/  IMAD R10, R11, R152, RZ ;  /* 0x000000980b0a7224 */ /* 0x000fce00078e02ff */
.L_x_189:
[----:B------:R-:W-:Y:S05]  /*4e70*/  BSYNC B1 ;  /* 0x0000000000017941 */ /* 0x000fea0003800000 */
.L_x_188:
        /* <DEDUP_REMOVED lines=11> */
.L_x_191:
[----:B------:R-:W-:Y:S05]  /*4f30*/  BSYNC B1 ;  /* 0x0000000000017941 */ /* 0x000fea0003800000 */
.L_x_190:
[----:B-1----:R-:W-:Y:S01]  /*4f40*/  @!P4 IMAD R11, R102, R153, R10 ;  /* 0x00000099660bc224 */ /* 0x002fe200078e020a */
[----:B------:R-:W-:Y:S04]  /*4f50*/  BSSY B1, `(.L_x_192) ;  /* 0x0000006000017945 */ /* 0x000fe80003800000 */
[----:B------:R1:W-:Y:S01]  /*4f60*/  @!P4 STG.E.U8 desc[UR36][R6.64+0x98], R11 ;  /* 0x0000980b0600c986 */ /* 0x0003e2000c101124 */
[----:B------:R-:W-:Y:S05]  /*4f70*/  @P3 BRA `(.L_x_193) ;  /* 0x00000000000c3947 */ /* 0x000fea0003800000 */
[----:B------:R-:W1:Y:S02]  /*4f80*/  LDG.E.U8 R162, desc[UR36][R8.64+0x99] ;  /* 0x0000992408a27981 */ /* 0x000e64000c1e1100 */
[----:B-1----:R-:W-:-:S05]  /*4f90*/  PRMT R11, R162, 0x8880, RZ ;  /* 0x00008880a20b7816 */ /* 0x002fca00000000ff */
[----:B------:R-:W-:-:S07]  /*4fa0*/  IMAD R10, R11, R152, RZ ;  /* 0x000000980b0a7224 */ /* 0x000fce00078e02ff */
.L_x_193:
[----:B------:R-:W-:Y:S05]  /*4fb0*/  BSYNC B1 ;  /* 0x0000000000017941 */ /* 0x000fea0003800000 */
.L_x_192:
[----:B------:R-:W-:Y:S01]  /*4fc0*/  @!P3 IMAD R103, R103, R153, R10 ;  /* 0x000000996767b224 */ /* 0x000fe200078e020a */
[----:B------:R-:W-:Y:S04]  /*4fd0*/  BSSY B1, `(.L_x_194) ;  /* 0x0000006000017945 */ /* 0x000fe80003800000 */
[----:B------:R0:W-:Y:S01]  /*4fe0*/  @!P3 STG.E.U8 desc[UR36][R6.64+0x99], R103 ;  /* 0x000099670600b986 */ /* 0x0001e2000c101124 */
[----:B------:R-:W-:Y:S05]  /*4ff0*/  @P5 BRA `(.L_x_195) ;  /* 0x00000000000c5947 */ /* 0x000fea0003800000 */
[----:B------:R-:W1:Y:S02]  /*5000*/  LDG.E.U8 R162, desc[UR36][R2.64+0xa0] ;  /* 0x0000a02402a27981 */ /* 0x000e64000c1e1100 */
[----:B-1----:R-:W-:-:S05]  /*5010*/  PRMT R11, R162, 0x8880, RZ ;  /* 0x00008880a20b7816 */ /* 0x002fca00000000ff */
[----:B------:R-:W-:-:S07]  /*5020*/  IMAD R10, R11, R152, RZ ;  /* 0x000000980b0a7224 */ /* 0x000fce00078e02ff */
.L_x_195:
[----:B------:R-:W-:Y:S05]  /*5030*/  BSYNC B1 ;  /* 0x0000000000017941 */ /* 0x000fea0003800000 */
.L_x_194:
[----:B-1----:R-:W-:Y:S01]  /*5040*/  @!P5 IMAD R11, R104, R153, R10 ;  /* 0x00000099680bd224 */ /* 0x002fe200078e020a */
[----:B------:R-:W-:Y:S04]  /*5050*/  BSSY B1, `(.L_x_196) ;  /* 0x0000006000017945 */ /* 0x000fe80003800000 */
[----:B------:R1:W-:Y:S01]  /*5060*/  @!P5 STG.E.U8 desc[UR36][R4.64+0xa0], R11 ;  /* 0x0000a00b0400d986 */ /* 0x0003e2000c101124 */
[----:B------:R-:W-:Y:S05]  /*5070*/  @P2 BRA `(.L_x_197) ;  /* 0x00000000000c2947 */ /* 0x000fea0003800000 */
[----:B------:R-:W1:Y:S02]  /*5080*/  LDG.E.U8 R162, desc[UR36][R2.64+0xa1] ;  /* 0x0000a12402a27981 */ /* 0x000e64000c1e1100 */
[----:B-1----:R-:W-:-:S05]  /*5090*/  PRMT R11, R162, 0x8880, RZ ;  /* 0x00008880a20b7816 */ /* 0x002fca00000000ff */
[----:B------:R-:W-:-:S07]  /*50a0*/  IMAD R10, R11, R152, RZ ;  /* 0x000000980b0a7224 */ /* 0x000fce00078e02ff */
.L_x_197:
[----:B------:R-:W-:Y:S05]  /*50b0*/  BSYNC B1 ;  /* 0x0000000000017941 */ /* 0x000fea0003800000 */
.L_x_196:
        /* <DEDUP_REMOVED lines=11> */
.L_x_199:
[----:B------:R-:W-:Y:S05]  /*5170*/  BSYNC B1 ;  /* 0x0000000000017941 */ /* 0x000fea0003800000 */
.L_x_198:
[----:B-1----:R-:W-:Y:S01]  /*5180*/  @!P4 IMAD R11, R106, R153, R10 ;  /* 0x000000996a0bc224 */ /* 0x002fe200078e020a */
[----:B------:R-:W-:Y:S04]  /*5190*/  BSSY B1, `(.L_x_200) ;  /* 0x0000006000017945 */ /* 0x000fe80003800000 */
[----:B------:R1:W-:Y:S01]  /*51a0*/  @!P4 STG.E.U8 desc[UR36][R6.64+0xa0], R11 ;  /* 0x0000a00b0600c986 */ /* 0x0003e2000c101124 */
[----:B------:R-:W-:Y:S05]  /*51b0*/  @P3 BRA `(.L_x_201) ;  /* 0x00000000000c3947 */ /* 0x000fea0003800000 */
[----:B------:R-:W1:Y:S02]  /*51c0*/  LDG.E.U8 R162, desc[UR36][R8.64+0xa1] ;  /* 0x0000a12408a27981 */ /* 0x000e64000c1e1100 */
[----:B-1----:R-:W-:-:S05]  /*51d0*/  PRMT R11, R162, 0x8880, RZ ;  /* 0x00008880a20b7816 */ /* 0x002fca00000000ff */
[----:B------:R-:W-:-:S07]  /*51e0*/  IMAD R10, R11, R152, RZ ;  /* 0x000000980b0a7224 */ /* 0x000fce00078e02ff */
.L_x_201:
[----:B------:R-:W-:Y:S05]  /*51f0*/  BSYNC B1 ;  /* 0x0000000000017941 */ /* 0x000fea0003800000 */
.L_x_200:
[----:B------:R-:W-:Y:S01]  /*5200*/  @!P3 IMAD R107, R107, R153, R10 ;  /* 0x000000996b6bb224 */ /* 0x000fe200078e020a */
[----:B------:R-:W-:Y:S04]  /*5210*/  BSSY B1, `(.L_x_202) ;  /* 0x0000006000017945 */ /* 0x000fe80003800000 */
[----:B------:R0:W-:Y:S01]  /*5220*/  @!P3 STG.E.U8 desc[UR36][R6.64+0xa1], R107 ;  /* 0x0000a16b0600b986 */ /* 0x0001e2000c101124 */
[----:B------:R-:W-:Y:S05]  /*5230*/  @P5 BRA `(.L_x_203) ;  /* 0x00000000000c5947 */ /* 0x000fea0003800000 */
[----:B------:R-:W1:Y:S02]  /*5240*/  LDG.E.U8 R162, desc[UR36][R2.64+0xa8] ;  /* 0x0000a82402a27981 */ /* 0x000e64000c1e1100 */
[----:B-1----:R-:W-:-:S05]  /*5250*/  PRMT R11, R162, 0x8880, RZ ;  /* 0x00008880a20b7816 */ /* 0x002fca00000000ff */
[----:B------:R-:W-:-:S07]  /*5260*/  IMAD R10, R11, R152, RZ ;  /* 0x000000980b0a7224 */ /* 0x000fce00078e02ff */
.L_x_203:
[----:B------:R-:W-:Y:S05]  /*5270*/  BSYNC B1 ;  /* 0x0000000000017941 */ /* 0x000fea0003800000 */
.L_x_202:
[----:B-1----:R-:W-:Y:S01]  /*5280*/  @!P5 IMAD R11, R108, R153, R10 ;  /* 0x000000996c0bd224 */ /* 0x002fe200078e020a */
[----:B------:R-:W-:Y:S04]  /*5290*/  BSSY B1, `(.L_x_204) ;  /* 0x0000006000017945 */ /* 0x000fe80003800000 */
[----:B------:R1:W-:Y:S01]  /*52a0*/  @!P5 STG.E.U8 desc[UR36][R4.64+0xa8], R11 ;  /* 0x0000a80b0400d986 */ /* 0x0003e2000c101124 */
[----:B------:R-:W-:Y:S05]  /*52b0*/  @P2 BRA `(.L_x_205) ;  /* 0x00000000000c2947 */ /* 0x000fea0003800000 */
[----:B------:R-:W1:Y:S02]  /*52c0*/  LDG.E.U8 R162, desc[UR36][R2.64+0xa9] ;  /* 0x0000a92402a27981 */ /* 0x000e64000c1e1100 */
[----:B-1----:R-:W-:-:S05]  /*52d0*/  PRMT R11, R162, 0x8880, RZ ;  /* 0x00008880a20b7816 */ /* 0x002fca00000000ff */
[----:B------:R-:W-:-:S07]  /*52e0*/  IMAD R10, R11, R152, RZ ;  /* 0x000000980b0a7224 */ /* 0x000fce00078e02ff */
.L_x_205:
[----:B------:R-:W-:Y:S05]  /*52f0*/  BSYNC B1 ;  /* 0x0000000000017941 */ /* 0x000fea0003800000 */
.L_x_204:
        /* <DEDUP_REMOVED lines=11> */
.L_x_207:
[----:B------:R-:W-:Y:S05]  /*53b0*/  BSYNC B1 ;  /* 0x0000000000017941 */ /* 0x000fea0003800000 */
.L_x_206:
[----:B-1----:R-:W-:Y:S01]  /*53c0*/  @!P4 IMAD R11, R110, R153, R10 ;  /* 0x000000996e0bc224 */ /* 0x002fe200078e020a */
[----:B------:R-:W-:Y:S04]  /*53d0*/  BSSY B1, `(.L_x_208) ;  /* 0x0000006000017945 */ /* 0x000fe80003800000 */
[----:B------:R1:W-:Y:S01]  /*53e0*/  @!P4 STG.E.U8 desc[UR36][R6.64+0xa8], R11 ;  /* 0x0000a80b0600c986 */ /* 0x0003e2000c101124 */
[----:B------:R-:W-:Y:S05]  /*53f0*/  @P3 BRA `(.L_x_209) ;  /* 0x00000000000c3947 */ /* 0x000fea0003800000 */
[----:B------:R-:W1:Y:S02]  /*5400*/  LDG.E.U8 R162, desc[UR36][R8.64+0xa9] ;  /* 0x0000a92408a27981 */ /* 0x000e64000c1e1100 */
[----:B-1----:R-:W-:-:S05]  /*5410*/  PRMT R11, R162, 0x8880, RZ ;  /* 0x00008880a20b7816 */ /* 0x002fca00000000ff */
[----:B------:R-:W-:-:S07]  /*5420*/  IMAD R10, R11, R152, RZ ;  /* 0x000000980b0a7224 */ /* 0x000fce00078e02ff */
.L_x_209:
[----:B------:R-:W-:Y:S05]  /*5430*/  BSYNC B1 ;  /* 0x0000000000017941 */ /* 0x000fea0003800000 */
.L_x_208:
[----:B------:R-:W-:Y:S01]  /*5440*/  @!P3 IMAD R111, R111, R153, R10 ;  /* 0x000000996f6fb224 */ /* 0x000fe200078e020a */
[----:B------:R-:W-:Y:S04]  /*5450*/  BSSY B1, `(.L_x_210) ;  /* 0x0000006000017945 */ /* 0x000fe80003800000 */
[----:B------:R0:W-:Y:S01]  /*5460*/  @!P3 STG.E.U8 desc[UR36][R6.64+0xa9], R111 ;  /* 0x0000a96f0600b986 */ /* 0x0001e2000c101124 */
[----:B------:R-:W-:Y:S05]  /*5470*/  @P5 BRA `(.L_x_211) ;  /* 0x00000000000c5947 */ /* 0x000fea0003800000 */
[----:B------:R-:W1:Y:S02]  /*5480*/  LDG.E.U8 R162, desc[UR36][R2.64+0xb0] ;  /* 0x0000b02402a27981 */ /* 0x000e64000c1e1100 */
[----:B-1----:R-:W-:-:S05]  /*5490*/  PRMT R11, R162, 0x8880, RZ ;  /* 0x00008880a20b7816 */ /* 0x002fca00000000ff */
[----:B------:R-:W-:-:S07]  /*54a0*/  IMAD R10, R11, R152, RZ ;  /* 0x000000980b0a7224 */ /* 0x000fce00078e02ff */
.L_x_211:
[----:B------:R-:W-:Y:S05]  /*54b0*/  BSYNC B1 ;  /* 0x0000000000017941 */ /* 0x000fea0003800000 */
.L_x_210:
[----:B-1----:R-:W-:Y:S01]  /*54c0*/  @!P5 IMAD R11, R112, R153, R10 ;  /* 0x00000099700bd224 */ /* 0x002fe200078e020a */
[----:B------:R-:W-:Y:S04]  /*54d0*/  BSSY B1, `(.L_x_212) ;  /* 0x0000006000017945 */ /* 0x000fe80003800000 */
[----:B------:R1:W-:Y:S01]  /*54e0*/  @!P5 STG.E.U8 desc[UR36][R4.64+0xb0], R11 ;  /* 0x0000b00b0400d986 */ /* 0x0003e2000c101124 */
[----:B------:R-:W-:Y:S05]  /*54f0*/  @P2 BRA `(.L_x_213) ;  /* 0x00000000000c2947 */ /* 0x000fea0003800000 */
[----:B------:R-:W1:Y:S02]  /*5500*/  LDG.E.U8 R162, desc[UR36][R2.64+0xb1] ;  /* 0x0000b12402a27981 */ /* 0x000e64000c1e1100 */
[----:B-1----:R-:W-:-:S05]  /*5510*/  PRMT R11, R162, 0x8880, RZ ;  /* 0x00008880a20b7816 */ /* 0x002fca00000000ff */
[----:B------:R-:W-:-:S07]  /*5520*/  IMAD R10, R11, R152, RZ ;  /* 0x000000980b0a7224 */ /* 0x000fce00078e02ff */
.L_x_213:
[----:B------:R-:W-:Y:S05]  /*5530*/  BSYNC B1 ;  /* 0x0000000000017941 */ /* 0x000fea0003800000 */
.L_x_212:
        /* <DEDUP_REMOVED lines=11> */
.L_x_215:
[----:B------:R-:W-:Y:S05]  /*55f0*/  BSYNC B1 ;  /* 0x0000000000017941 */ /* 0x000fea0003800000 */
.L_x_214:
[----:B-1----:R-:W-:Y:S01]  /*5600*/  @!P4 IMAD R11, R114, R153, R10 ;  /* 0x00000099720bc224 */ /* 0x002fe200078e020a */
[----:B------:R-:W-:Y:S04]  /*5610*/  BSSY B1, `(.L_x_216) ;  /* 0x0000006000017945 */ /* 0x000fe80003800000 */
[----:B------:R1:W-:Y:S01]  /*5620*/  @!P4 STG.E.U8 desc[UR36][R6.64+0xb0], R11 ;  /* 0x0000b00b0600c986 */ /* 0x0003e2000c101124 */
[----:B------:R-:W-:Y:S05]  /*5630*/  @P3 BRA `(.L_x_217) ;  /* 0x00000000000c3947 */ /* 0x000fea0003800000 */
[----:B------:R-:W1:Y:S02]  /*5640*/  LDG.E.U8 R162, desc[UR36][R8.64+0xb1] ;  /* 0x0000b12408a27981 */ /* 0x000e64000c1e1100 */
[----:B-1----:R-:W-:-:S05]  /*5650*/  PRMT R11, R162, 0x8880, RZ ;  /* 0x00008880a20b7816 */ /* 0x002fca00000000ff */
[----:B------:R-:W-:-:S07]  /*5660*/  IMAD R10, R11, R152, RZ ;  /* 0x000000980b0a7224 */ /* 0x000fce00078e02ff */
.L_x_217:
[----:B------:R-:W-:Y:S05]  /*5670*/  BSYNC B1 ;  /* 0x0000000000017941 */ /* 0x000fea0003800000 */
.L_x_216:
[----:B------:R-:W-:Y:S01]  /*5680*/  @!P3 IMAD R115, R115, R153, R10 ;  /* 0x000000997373b224 */ /* 0x000fe200078e020a */
[----:B------:R-:W-:Y:S04]  /*5690*/  BSSY B1, `(.L_x_218) ;  /* 0x0000006000017945 */ /* 0x000fe80003800000 */
[----:B------:R0:W-:Y:S01]  /*56a0*/  @!P3 STG.E.U8 desc[UR36][R6.64+0xb1], R115 ;  /* 0x0000b1730600b986 */ /* 0x0001e2000c101124 */
[----:B------:R-:W-:Y:S05]  /*56b0*/  @P5 BRA `(.L_x_219) ;  /* 0x00000000000c5947 */ /* 0x000fea0003800000 */
[----:B------:R-:W1:Y:S02]  /*56c0*/  LDG.E.U8 R162, desc[UR36][R2.64+0xb8] ;  /* 0x0000b82402a27981 */ /* 0x000e64000c1e1100 */
[----:B-1----:R-:W-:-:S05]  /*56d0*/  PRMT R11, R162, 0x8880, RZ ;  /* 0x00008880a20b7816 */ /* 0x002fca00000000ff */
[----:B------:R-:W-:-:S07]  /*56e0*/  IMAD R10, R11, R152, RZ ;  /* 0x000000980b0a7224 */ /* 0x000fce00078e02ff */
.L_x_219:
[----:B------:R-:W-:Y:S05]  /*56f0*/  BSYNC B1 ;  /* 0x0000000000017941 */ /* 0x000fea0003800000 */
.L_x_218:
[----:B-1----:R-:W-:Y:S01]  /*5700*/  @!P5 IMAD R11, R116, R153, R10 ;  /* 0x00000099740bd224 */ /* 0x002fe200078e020a */
[----:B------:R-:W-:Y:S04]  /*5710*/  BSSY B1, `(.L_x_220) ;  /* 0x0000006000017945 */ /* 0x000fe80003800000 */
[----:B------:R1:W-:Y:S01]  /*5720*/  @!P5 STG.E.U8 desc[UR36][R4.64+0xb8], R11 ;  /* 0x0000b80b0400d986 */ /* 0x0003e2000c101124 */
[----:B------:R-:W-:Y:S05]  /*5730*/  @P2 BRA `(.L_x_221) ;  /* 0x00000000000c2947 */ /* 0x000fea0003800000 */
[----:B------:R-:W1:Y:S02]  /*5740*/  LDG.E.U8 R162, desc[UR36][R2.64+0xb9] ;  /* 0x0000b92402a27981 */ /* 0x000e64000c1e1100 */
[----:B-1----:R-:W-:-:S05]  /*5750*/  PRMT R11, R162, 0x8880, RZ ;  /* 0x00008880a20b7816 */ /* 0x002fca00000000ff */
[----:B------:R-:W-:-:S07]  /*5760*/  IMAD R10, R11, R152, RZ ;  /* 0x000000980b0a7224 */ /* 0x000fce00078e02ff */
.L_x_221:
[----:B------:R-:W-:Y:S05]  /*5770*/  BSYNC B1 ;  /* 0x0000000000017941 */ /* 0x000fea0003800000 */
.L_x_220:
        /* <DEDUP_REMOVED lines=11> */
.L_x_223:
[----:B------:R-:W-:Y:S05]  /*5830*/  BSYNC B1 ;  /* 0x0000000000017941 */ /* 0x000fea0003800000 */
.L_x_222:
[----:B-1----:R-:W-:Y:S01]  /*5840*/  @!P4 IMAD R11, R118, R153, R10 ;  /* 0x00000099760bc224 */ /* 0x002fe200078e020a */
[----:B------:R-:W-:Y:S04]  /*5850*/  BSSY B1, `(.L_x_224) ;  /* 0x0000006000017945 */ /* 0x000fe80003800000 */
[----:B------:R1:W-:Y:S01]  /*5860*/  @!P4 STG.E.U8 desc[UR36][R6.64+0xb8], R11 ;  /* 0x0000b80b0600c986 */ /* 0x0003e2000c101124 */
[----:B------:R-:W-:Y:S05]  /*5870*/  @P3 BRA `(.L_x_225) ;  /* 0x00000000000c3947 */ /* 0x000fea0003800000 */
[----:B------:R-:W1:Y:S02]  /*5880*/  LDG.E.U8 R162, desc[UR36][R8.64+0xb9] ;  /* 0x0000b92408a27981 */ /* 0x000e64000c1e1100 */
[----:B-1----:R-:W-:-:S05]  /*5890*/  PRMT R11, R162, 0x8880, RZ ;  /* 0x00008880a20b7816 */ /* 0x002fca00000000ff */
[----:B------:R-:W-:-:S07]  /*58a0*/  IMAD R10, R11, R152, RZ ;  /* 0x000000980b0a7224 */ /* 0x000fce00078e02ff */
.L_x_225:
[----:B------:R-:W-:Y:S05]  /*58b0*/  BSYNC B1 ;  /* 0x0000000000017941 */ /* 0x000fea0003800000 */
.L_x_224:
[----:B------:R-:W-:Y:S01]  /*58c0*/  @!P3 IMAD R119, R119, R153, R10 ;  /* 0x000000997777b224 */ /* 0x000fe200078e020a */
[----:B------:R-:W-:Y:S04]  /*58d0*/  BSSY B1, `(.L_x_226) ;  /* 0x0000006000017945 */ /* 0x000fe80003800000 */
[----:B------:R0:W-:Y:S01]  /*58e0*/  @!P3 STG.E.U8 desc[UR36][R6.64+0xb9], R119 ;  /* 0x0000b9770600b986 */ /* 0x0001e2000c101124 */
[----:B------:R-:W-:Y:S05]  /*58f0*/  @P5 BRA `(.L_x_227) ;  /* 0x00000000000c5947 */ /* 0x000fea0003800000 */
[----:B------:R-:W1:Y:S02]  /*5900*/  LDG.E.U8 R162, desc[UR36][R2.64+0xc0] ;  /* 0x0000c02402a27981 */ /* 0x000e64000c1e1100 */
[----:B-1----:R-:W-:-:S05]  /*5910*/  PRMT R11, R162, 0x8880, RZ ;  /* 0x00008880a20b7816 */ /* 0x002fca00000000ff */
[----:B------:R-:W-:-:S07]  /*5920*/  IMAD R10, R11, R152, RZ ;  /* 0x000000980b0a7224 */ /* 0x000fce00078e02ff */
.L_x_227:
[----:B------:R-:W-:Y:S05]  /*5930*/  BSYNC B1 ;  /* 0x0000000000017941 */ /* 0x000fea0003800000 */
.L_x_226:
[----:B-1----:R-:W-:Y:S01]  /*5940*/  @!P5 IMAD R11, R120, R153, R10 ;  /* 0x00000099780bd224 */ /* 0x002fe200078e020a */
[----:B------:R-:W-:Y:S04]  /*5950*/  BSSY B1, `(.L_x_228) ;  /* 0x0000006000017945 */ /* 0x000fe80003800000 */
[----:B------:R1:W-:Y:S01]  /*5960*/  @!P5 STG.E.U8 desc[UR36][R4.64+0xc0], R11 ;  /* 0x0000c00b0400d986 */ /* 0x0003e2000c101124 */
[----:B------:R-:W-:Y:S05]  /*5970*/  @P2 BRA `(.L_x_229) ;  /* 0x00000000000c2947 */ /* 0x000fea0003800000 */
[----:B------:R-:W1:Y:S02]  /*5980*/  LDG.E.U8 R162, desc[UR36][R2.64+0xc1] ;  /* 0x0000c12402a27981 */ /* 0x000e64000c1e1100 */
[----:B-1----:R-:W-:-:S05]  /*5990*/  PRMT R11, R162, 0x8880, RZ ;  /* 0x00008880a20b7816 */ /* 0x002fca00000000ff */
[----:B------:R-:W-:-:S07]  /*59a0*/  IMAD R10, R11, R152, RZ ;  /* 0x000000980b0a7224 */ /* 0x000fce00078e02ff */
.L_x_229:
[----:B------:R-:W-:Y:S05]  /*59b0*/  BSYNC B1 ;  /* 0x0000000000017941 */ /* 0x000fea0003800000 */
.L_x_228:
        /* <DEDUP_REMOVED lines=11> */
.L_x_231:
[----:B------:R-:W-:Y:S05]  /*5a70*/  BSYNC B1 ;  /* 0x0000000000017941 */ /* 0x000fea0003800000 */
.L_x_230:
[----:B-1----:R-:W-:Y:S01]  /*5a80*/  @!P4 IMAD R11, R122, R153, R10 ;  /* 0x000000997a0bc224 */ /* 0x002fe200078e020a */
[----:B------:R-:W-:Y:S04]  /*5a90*/  BSSY B1, `(.L_x_232) ;  /* 0x0000006000017945 */ /* 0x000fe80003800000 */
[----:B------:R1:W-:Y:S01]  /*5aa0*/  @!P4 STG.E.U8 desc[UR36][R6.64+0xc0], R11 ;  /* 0x0000c00b0600c986 */ /* 0x0003e2000c101124 */
[----:B------:R-:W-:Y:S05]  /*5ab0*/  @P3 BRA `(.L_x_233) ;  /* 0x00000000000c3947 */ /* 0x000fea0003800000 */
[----:B------:R-:W1:Y:S02]  /*5ac0*/  LDG.E.U8 R162, desc[UR36][R8.64+0xc1] ;  /* 0x0000c12408a27981 */ /* 0x000e64000c1e1100 */
[----:B-1----:R-:W-:-:S05]  /*5ad0*/  PRMT R11, R162, 0x8880, RZ ;  /* 0x00008880a20b7816 */ /* 0x002fca00000000ff */
[----:B------:R-:W-:-:S07]  /*5ae0*/  IMAD R10, R11, R152, RZ ;  /* 0x000000980b0a7224 */ /* 0x000fce00078e02ff */
.L_x_233:
[----:B------:R-:W-:Y:S05]  /*5af0*/  BSYNC B1 ;  /* 0x0000000000017941 */ /* 0x000fea0003800000 */
.L_x_232:
[----:B------:R-:W-:Y:S01]  /*5b00*/  @!P3 IMAD R123, R123, R153, R10 ;  /* 0x000000997b7bb224 */ /* 0x000fe200078e020a */
[----:B------:R-:W-:Y:S04]  /*5b10*/  BSSY B1, `(.L_x_234) ;  /* 0x0000006000017945 */ /* 0x000fe80003800000 */
[----:B------:R0:W-:Y:S01]  /*5b20*/  @!P3 STG.E.U8 desc[UR36][R6.64+0xc1], R123 ;  /* 0x0000c17b0600b986 */ /* 0x0001e2000c101124 */
[----:B------:R-:W-:Y:S05]  /*5b30*/  @P5 BRA `(.L_x_235) ;  /* 0x00000000000c5947 */ /* 0x000fea0003800000 */
[----:B------:R-:W1:Y:S02]  /*5b40*/  LDG.E.U8 R162, desc[UR36][R2.64+0xc8] ;  /* 0x0000c82402a27981 */ /* 0x000e64000c1e1100 */
[----:B-1----:R-:W-:-:S05]  /*5b50*/  PRMT R11, R162, 0x8880, RZ ;  /* 0x00008880a20b7816 */ /* 0x002fca00000000ff */
[----:B------:R-:W-:-:S07]  /*5b60*/  IMAD R10, R11, R152, RZ ;  /* 0x000000980b0a7224 */ /* 0x000fce00078e02ff */
.L_x_235:
[----:B------:R-:W-:Y:S05]  /*5b70*/  BSYNC B1 ;  /* 0x0000000000017941 */ /* 0x000fea0003800000 */
.L_x_234:
[----:B-1----:R-:W-:Y:S01]  /*5b80*/  @!P5 IMAD R11, R124, R153, R10 ;  /* 0x000000997c0bd224 */ /* 0x002fe200078e020a */
[----:B------:R-:W-:Y:S04]  /*5b90*/  BSSY B1, `(.L_x_236) ;  /* 0x0000006000017945 */ /* 0x000fe80003800000 */
[----:B------:R1:W-:Y:S01]  /*5ba0*/  @!P5 STG.E.U8 desc[UR36][R4.64+0xc8], R11 ;  /* 0x0000c80b0400d986 */ /* 0x0003e2000c101124 */
[----:B------:R-:W-:Y:S05]  /*5bb0*/  @P2 BRA `(.L_x_237) ;  /* 0x00000000000c2947 */ /* 0x000fea0003800000 */
[----:B------:R-:W1:Y:S02]  /*5bc0*/  LDG.E.U8 R162, desc[UR36][R2.64+0xc9] ;  /* 0x0000c92402a27981 */ /* 0x000e64000c1e1100 */
[----:B-1----:R-:W-:-:S05]  /*5bd0*/  PRMT R11, R162, 0x8880, RZ ;  /* 0x00008880a20b7816 */ /* 0x002fca00000000ff */
[----:B------:R-:W-:-:S07]  /*5be0*/  IMAD R10, R11, R152, RZ ;  /* 0x000000980b0a7224 */ /* 0x000fce00078e02ff */
.L_x_237:
[----:B------:R-:W-:Y:S05]  /*5bf0*/  BSYNC B1 ;  /* 0x0000000000017941 */ /* 0x000fea0003800000 */
.L_x_236:
        /* <DEDUP_REMOVED lines=11> */
.L_x_239:
[----:B------:R-:W-:Y:S05]  /*5cb0*/  BSYNC B1 ;  /* 0x0000000000017941 */ /* 0x000fea0003800000 */
.L_x_238:
[----:B-1----:R-:W-:Y:S01]  /*5cc0*/  @!P4 IMAD R11, R126, R153, R10 ;  /* 0x000000997e0bc224 */ /* 0x002fe200078e020a */
[----:B------:R-:W-:Y:S04]  /*5cd0*/  BSSY B1, `(.L_x_240) ;  /* 0x0000006000017945 */ /* 0x000fe80003800000 */
[----:B------:R1:W-:Y:S01]  /*5ce0*/  @!P4 STG.E.U8 desc[UR36][R6.64+0xc8], R11 ;  /* 0x0000c80b0600c986 */ /* 0x0003e2000c101124 */
[----:B------:R-:W-:Y:S05]  /*5cf0*/  @P3 BRA `(.L_x_241) ;  /* 0x00000000000c3947 */ /* 0x000fea0003800000 */
[----:B------:R-:W1:Y:S02]  /*5d00*/  LDG.E.U8 R162, desc[UR36][R8.64+0xc9] ;  /* 0x0000c92408a27981 */ /* 0x000e64000c1e1100 */
[----:B-1----:R-:W-:-:S05]  /*5d10*/  PRMT R11, R162, 0x8880, RZ ;  /* 0x00008880a20b7816 */ /* 0x002fca00000000ff */
[----:B------:R-:W-:-:S07]  /*5d20*/  IMAD R10, R11, R152, RZ ;  /* 0x000000980b0a7224 */ /* 0x000fce00078e02ff */
.L_x_241:
[----:B------:R-:W-:Y:S05]  /*5d30*/  BSYNC B1 ;  /* 0x0000000000017941 */ /* 0x000fea0003800000 */
.L_x_240:
[----:B------:R-:W-:Y:S01]  /*5d40*/  @!P3 IMAD R127, R127, R153, R10 ;  /* 0x000000997f7fb224 */ /* 0x000fe200078e020a */
[----:B------:R-:W-:Y:S04]  /*5d50*/  BSSY B1, `(.L_x_242) ;  /* 0x0000006000017945 */ /* 0x000fe80003800000 */
[----:B------:R0:W-:Y:S01]  /*5d60*/  @!P3 STG.E.U8 desc[UR36][R6.64+0xc9], R127 ;  /* 0x0000c97f0600b986 */ /* 0x0001e2000c101124 */
[----:B------:R-:W-:Y:S05]  /*5d70*/  @P5 BRA `(.L_x_243) ;  /* 0x00000000000c5947 */ /* 0x000fea0003800000 */
[----:B------:R-:W1:Y:S02]  /*5d80*/  LDG.E.U8 R162, desc[UR36][R2.64+0xd0] ;  /* 0x0000d02402a27981 */ /* 0x000e64000c1e1100 */
[----:B-1----:R-:W-:-:S05]  /*5d90*/  PRMT R11, R162, 0x8880, RZ ;  /* 0x00008880a20b7816 */ /* 0x002fca00000000ff */
[----:B------:R-:W-:-:S07]  /*5da0*/  IMAD R10, R11, R152, RZ ;  /* 0x000000980b0a7224 */ /* 0x000fce00078e02ff */
.L_x_243:
[----:B------:R-:W-:Y:S05]  /*5db0*/  BSYNC B1 ;  /* 0x0000000000017941 */ /* 0x000fea0003800000 */
.L_x_242:
[----:B-1----:R-:W-:Y:S01]  /*5dc0*/  @!P5 IMAD R11, R128, R153, R10 ;  /* 0x00000099800bd224 */ /* 0x002fe200078e020a */
[----:B------:R-:W-:Y:S04]  /*5dd0*/  BSSY B1, `(.L_x_244) ;  /* 0x0000006000017945 */ /* 0x000fe80003800000 */
[----:B------:R1:W-:Y:S01]  /*5de0*/  @!P5 STG.E.U8 desc[UR36][R4.64+0xd0], R11 ;  /* 0x0000d00b0400d986 */ /* 0x0003e2000c101124 */
[----:B------:R-:W-:Y:S05]  /*5df0*/  @P2 BRA `(.L_x_245) ;  /* 0x00000000000c2947 */ /* 0x000fea0003800000 */
[----:B------:R-:W1:Y:S02]  /*5e00*/  LDG.E.U8 R162, desc[UR36][R2.64+0xd1] ;  /* 0x0000d12402a27981 */ /* 0x000e64000c1e1100 */
[----:B-1----:R-:W-:-:S05]  /*5e10*/  PRMT R11, R162, 0x8880, RZ ;  /* 0x00008880a20b7816 */ /* 0x002fca00000000ff */
[----:B------:R-:W-:-:S07]  /*5e20*/  IMAD R10, R11, R152, RZ ;  /* 0x000000980b0a7224 */ /* 0x000fce00078e02ff */
.L_x_245:
[----:B------:R-:W-:Y:S05]  /*5e30*/  BSYNC B1 ;  /* 0x0000000000017941 */ /* 0x000fea0003800000 */
.L_x_244:
        /* <DEDUP_REMOVED lines=11> */
.L_x_247:
[----:B------:R-:W-:Y:S05]  /*5ef0*/  BSYNC B1 ;  /* 0x0000000000017941 */ /* 0x000fea0003800000 */
.L_x_246:
[----:B-1----:R-:W-:Y:S01]  /*5f00*/  @!P4 IMAD R11, R130, R153, R10 ;  /* 0x00000099820bc224 */ /* 0x002fe200078e020a */
[----:B------:R-:W-:Y:S04]  /*5f10*/  BSSY B1, `(.L_x_248) ;  /* 0x0000006000017945 */ /* 0x000fe80003800000 */
[----:B------:R1:W-:Y:S01]  /*5f20*/  @!P4 STG.E.U8 desc[UR36][R6.64+0xd0], R11 ;  /* 0x0000d00b0600c986 */ /* 0x0003e2000c101124 */
[----:B------:R-:W-:Y:S05]  /*5f30*/  @P3 BRA `(.L_x_249) ;  /* 0x00000000000c3947 */ /* 0x000fea0003800000 */
[----:B------:R-:W1:Y:S02]  /*5f40*/  LDG.E.U8 R162, desc[UR36][R8.64+0xd1] ;  /* 0x0000d12408a27981 */ /* 0x000e64000c1e1100 */
[----:B-1----:R-:W-:-:S05]  /*5f50*/  PRMT R11, R162, 0x8880, RZ ;  /* 0x00008880a20b7816 */ /* 0x002fca00000000ff */
[----:B------:R-:W-:-:S07]  /*5f60*/  IMAD R10, R11, R152, RZ ;  /* 0x000000980b0a7224 */ /* 0x000fce00078e02ff */
.L_x_249:
[----:B------:R-:W-:Y:S05]  /*5f70*/  BSYNC B1 ;  /* 0x0000000000017941 */ /* 0x000fea0003800000 */
.L_x_248:
[----:B------:R-:W-:Y:S01]  /*5f80*/  @!P3 IMAD R131, R131, R153, R10 ;  /* 0x000000998383b224 */ /* 0x000fe200078e020a */
[----:B------:R-:W-:Y:S04]  /*5f90*/  BSSY B1, `(.L_x_250) ;  /* 0x0000006000017945 */ /* 0x000fe80003800000 */
[----:B------:R0:W-:Y:S01]  /*5fa0*/  @!P3 STG.E.U8 desc[UR36][R6.64+0xd1], R131 ;  /* 0x0000d1830600b986 */ /* 0x0001e2000c101124 */
[----:B------:R-:W-:Y:S05]  /*5fb0*/  @P5 BRA `(.L_x_251) ;  /* 0x00000000000c5947 */ /* 0x000fea0003800000 */
[----:B------:R-:W1:Y:S02]  /*5fc0*/  LDG.E.U8 R162, desc[UR36][R2.64+0xd8] ;  /* 0x0000d82402a27981 */ /* 0x000e64000c1e1100 */
[----:B-1----:R-:W-:-:S05]  /*5fd0*/  PRMT R11, R162, 0x8880, RZ ;  /* 0x00008880a20b7816 */ /* 0x002fca00000000ff */
[----:B------:R-:W-:-:S07]  /*5fe0*/  IMAD R10, R11, R152, RZ ;  /* 0x000000980b0a7224 */ /* 0x000fce00078e02ff */
.L_x_251:
[----:B------:R-:W-:Y:S05]  /*5ff0*/  BSYNC B1 ;  /* 0x0000000000017941 */ /* 0x000fea0003800000 */
.L_x_250:
[----:B-1----:R-:W-:Y:S01]  /*6000*/  @!P5 IMAD R11, R132, R153, R10 ;  /* 0x00000099840bd224 */ /* 0x002fe200078e020a */
[----:B------:R-:W-:Y:S04]  /*6010*/  BSSY B1, `(.L_x_252) ;  /* 0x0000006000017945 */ /* 0x000fe80003800000 */
[----:B------:R1:W-:Y:S01]  /*6020*/  @!P5 STG.E.U8 desc[UR36][R4.64+0xd8], R11 ;  /* 0x0000d80b0400d986 */ /* 0x0003e2000c101124 */
[----:B------:R-:W-:Y:S05]  /*6030*/  @P2 BRA `(.L_x_253) ;  /* 0x00000000000c2947 */ /* 0x000fea0003800000 */
[----:B------:R-:W1:Y:S02]  /*6040*/  LDG.E.U8 R162, desc[UR36][R2.64+0xd9] ;  /* 0x0000d92402a27981 */ /* 0x000e64000c1e1100 */
[----:B-1----:R-:W-:-:S05]  /*6050*/  PRMT R11, R162, 0x8880, RZ ;  /* 0x00008880a20b7816 */ /* 0x002fca00000000ff */
[----:B------:R-:W-:-:S07]  /*6060*/  IMAD R10, R11, R152, RZ ;  /* 0x000000980b0a7224 */ /* 0x000fce00078e02ff */
.L_x_253:
[----:B------:R-:W-:Y:S05]  /*6070*/  BSYNC B1 ;  /* 0x0000000000017941 */ /* 0x000fea0003800000 */
.L_x_252:
        /* <DEDUP_REMOVED lines=11> */
.L_x_255:
[----:B------:R-:W-:Y:S05]  /*6130*/  BSYNC B1 ;  /* 0x0000000000017941 */ /* 0x000fea0003800000 */
.L_x_254:
[----:B-1----:R-:W-:Y:S01]  /*6140*/  @!P4 IMAD R11, R134, R153, R10 ;  /* 0x00000099860bc224 */ /* 0x002fe200078e020a */
[----:B------:R-:W-:Y:S04]  /*6150*/  BSSY B1, `(.L_x_256) ;  /* 0x0000006000017945 */ /* 0x000fe80003800000 */
[----:B------:R1:W-:Y:S01]  /*6160*/  @!P4 STG.E.U8 desc[UR36][R6.64+0xd8], R11 ;  /* 0x0000d80b0600c986 */ /* 0x0003e2000c101124 */
[----:B------:R-:W-:Y:S05]  /*6170*/  @P3 BRA `(.L_x_257) ;  /* 0x00000000000c3947 */ /* 0x000fea0003800000 */
[----:B------:R-:W1:Y:S02]  /*6180*/  LDG.E.U8 R162, desc[UR36][R8.64+0xd9] ;  /* 0x0000d92408a27981 */ /* 0x000e64000c1e1100 */
[----:B-1----:R-:W-:-:S05]  /*6190*/  PRMT R11, R162, 0x8880, RZ ;  /* 0x00008880a20b7816 */ /* 0x002fca00000000ff */
[----:B------:R-:W-:-:S07]  /*61a0*/  IMAD R10, R11, R152, RZ ;  /* 0x000000980b0a7224 */ /* 0x000fce00078e02ff */
.L_x_257:
[----:B------:R-:W-:Y:S05]  /*61b0*/  BSYNC B1 ;  /* 0x0000000000017941 */ /* 0x000fea0003800000 */
.L_x_256:
[----:B------:R-:W-:Y:S01]  /*61c0*/  @!P3 IMAD R135, R135, R153, R10 ;  /* 0x000000998787b224 */ /* 0x000fe200078e020a */
[----:B------:R-:W-:Y:S04]  /*61d0*/  BSSY B1, `(.L_x_258) ;  /* 0x0000006000017945 */ /* 0x000fe80003800000 */
[----:B------:R0:W-:Y:S01]  /*61e0*/  @!P3 STG.E.U8 desc[UR36][R6.64+0xd9], R135 ;  /* 0x0000d9870600b986 */ /* 0x0001e2000c101124 */
[----:B------:R-:W-:Y:S05]  /*61f0*/  @P5 BRA `(.L_x_259) ;  /* 0x00000000000c5947 */ /* 0x000fea0003800000 */
[----:B------:R-:W1:Y:S02]  /*6200*/  LDG.E.U8 R162, desc[UR36][R2.64+0xe0] ;  /* 0x0000e02402a27981 */ /* 0x000e64000c1e1100 */
[----:B-1----:R-:W-:-:S05]  /*6210*/  PRMT R11, R162, 0x8880, RZ ;  /* 0x00008880a20b7816 */ /* 0x002fca00000000ff */
[----:B------:R-:W-:-:S07]  /*6220*/  IMAD R10, R11, R152, RZ ;  /* 0x000000980b0a7224 */ /* 0x000fce00078e02ff */
.L_x_259:
[----:B------:R-:W-:Y:S05]  /*6230*/  BSYNC B1 ;  /* 0x0000000000017941 */ /* 0x000fea0003800000 */
.L_x_258:
[----:B-1----:R-:W-:Y:S01]  /*6240*/  @!P5 IMAD R11, R136, R153, R10 ;  /* 0x00000099880bd224 */ /* 0x002fe200078e020a */
[----:B------:R-:W-:Y:S04]  /*6250*/  BSSY B1, `(.L_x_260) ;  /* 0x0000006000017945 */ /* 0x000fe80003800000 */
[----:B------:R1:W-:Y:S01]  /*6260*/  @!P5 STG.E.U8 desc[UR36][R4.64+0xe0], R11 ;  /* 0x0000e00b0400d986 */ /* 0x0003e2000c101124 */
[----:B------:R-:W-:Y:S05]  /*6270*/  @P2 BRA `(.L_x_261) ;  /* 0x00000000000c2947 */ /* 0x000fea0003800000 */
[----:B------:R-:W1:Y:S02]  /*6280*/  LDG.E.U8 R162, desc[UR36][R2.64+0xe1] ;  /* 0x0000e12402a27981 */ /* 0x000e64000c1e1100 */
[----:B-1----:R-:W-:-:S05]  /*6290*/  PRMT R11, R162, 0x8880, RZ ;  /* 0x00008880a20b7816 */ /* 0x002fca00000000ff */
[----:B------:R-:W-:-:S07]  /*62a0*/  IMAD R10, R11, R152, RZ ;  /* 0x000000980b0a7224 */ /* 0x000fce00078e02ff */
.L_x_261:
[----:B------:R-:W-:Y:S05]  /*62b0*/  BSYNC B1 ;  /* 0x0000000000017941 */ /* 0x000fea0003800000 */
.L_x_260:
        /* <DEDUP_REMOVED lines=11> */
.L_x_263:
[----:B------:R-:W-:Y:S05]  /*6370*/  BSYNC B1 ;  /* 0x0000000000017941 */ /* 0x000fea0003800000 */
.L_x_262:
[----:B-1----:R-:W-:Y:S01]  /*6380*/  @!P4 IMAD R11, R138, R153, R10 ;  /* 0x000000998a0bc224 */ /* 0x002fe200078e020a */
[----:B------:R-:W-:Y:S04]  /*6390*/  BSSY B1, `(.L_x_264) ;  /* 0x0000006000017945 */ /* 0x000fe80003800000 */
[----:B------:R1:W-:Y:S01]  /*63a0*/  @!P4 STG.E.U8 desc[UR36][R6.64+0xe0], R11 ;  /* 0x0000e00b0600c986 */ /* 0x0003e2000c101124 */
[----:B------:R-:W-:Y:S05]  /*63b0*/  @P3 BRA `(.L_x_265) ;  /* 0x00000000000c3947 */ /* 0x000fea0003800000 */
[----:B------:R-:W1:Y:S02]  /*63c0*/  LDG.E.U8 R162, desc[UR36][R8.64+0xe1] ;  /* 0x0000e12408a27981 */ /* 0x000e64000c1e1100 */
[----:B-1----:R-:W-:-:S05]  /*63d0*/  PRMT R11, R162, 0x8880, RZ ;  /* 0x00008880a20b7816 */ /* 0x002fca00000000ff */
[----:B------:R-:W-:-:S07]  /*63e0*/  IMAD R10, R11, R152, RZ ;  /* 0x000000980b0a7224 */ /* 0x000fce00078e02ff */
.L_x_265:
[----:B------:R-:W-:Y:S05]  /*63f0*/  BSYNC B1 ;  /* 0x0000000000017941 */ /* 0x000fea0003800000 */
.L_x_264:
[----:B------:R-:W-:Y:S01]  /*6400*/  @!P3 IMAD R139, R139, R153, R10 ;  /* 0x000000998b8bb224 */ /* 0x000fe200078e020a */
[----:B------:R-:W-:Y:S04]  /*6410*/  BSSY B1, `(.L_x_266) ;  /* 0x0000006000017945 */ /* 0x000fe80003800000 */
[----:B------:R0:W-:Y:S01]  /*6420*/  @!P3 STG.E.U8 desc[UR36][R6.64+0xe1], R139 ;  /* 0x0000e18b0600b986 */ /* 0x0001e2000c101124 */
[----:B------:R-:W-:Y:S05]  /*6430*/  @P5 BRA `(.L_x_267) ;  /* 0x00000000000c5947 */ /* 0x000fea0003800000 */
[----:B------:R-:W1:Y:S02]  /*6440*/  LDG.E.U8 R162, desc[UR36][R2.64+0xe8] ;  /* 0x0000e82402a27981 */ /* 0x000e64000c1e1100 */
[----:B-1----:R-:W-:-:S05]  /*6450*/  PRMT R11, R162, 0x8880, RZ ;  /* 0x00008880a20b7816 */ /* 0x002fca00000000ff */
[----:B------:R-:W-:-:S07]  /*6460*/  IMAD R10, R11, R152, RZ ;  /* 0x000000980b0a7224 */ /* 0x000fce00078e02ff */
.L_x_267:
[----:B------:R-:W-:Y:S05]  /*6470*/  BSYNC B1 ;  /* 0x0000000000017941 */ /* 0x000fea0003800000 */
.L_x_266:
[----:B-1----:R-:W-:Y:S01]  /*6480*/  @!P5 IMAD R11, R140, R153, R10 ;  /* 0x000000998c0bd224 */ /* 0x002fe200078e020a */
[----:B------:R-:W-:Y:S04]  /*6490*/  BSSY B1, `(.L_x_268) ;  /* 0x0000006000017945 */ /* 0x000fe80003800000 */
[----:B------:R1:W-:Y:S01]  /*64a0*/  @!P5 STG.E.U8 desc[UR36][R4.64+0xe8], R11 ;  /* 0x0000e80b0400d986 */ /* 0x0003e2000c101124 */
[----:B------:R-:W-:Y:S05]  /*64b0*/  @P2 BRA `(.L_x_269) ;  /* 0x00000000000c2947 */ /* 0x000fea0003800000 */
[----:B------:R-:W1:Y:S02]  /*64c0*/  LDG.E.U8 R162, desc[UR36][R2.64+0xe9] ;  /* 0x0000e92402a27981 */ /* 0x000e64000c1e1100 */
[----:B-1----:R-:W-:-:S05]  /*64d0*/  PRMT R11, R162, 0x8880, RZ ;  /* 0x00008880a20b7816 */ /* 0x002fca00000000ff */
[----:B------:R-:W-:-:S07]  /*64e0*/  IMAD R10, R11, R152, RZ ;  /* 0x000000980b0a7224 */ /* 0x000fce00078e02ff */
.L_x_269:
[----:B------:R-:W-:Y:S05]  /*64f0*/  BSYNC B1 ;  /* 0x0000000000017941 */ /* 0x000fea0003800000 */
.L_x_268:
        /* <DEDUP_REMOVED lines=11> */
.L_x_271:
[----:B------:R-:W-:Y:S05]  /*65b0*/  BSYNC B1 ;  /* 0x0000000000017941 */ /* 0x000fea0003800000 */
.L_x_270:
[----:B-1----:R-:W-:Y:S01]  /*65c0*/  @!P4 IMAD R11, R142, R153, R10 ;  /* 0x000000998e0bc224 */ /* 0x002fe200078e020a */
[----:B------:R-:W-:Y:S04]  /*65d0*/  BSSY B1, `(.L_x_272) ;  /* 0x0000006000017945 */ /* 0x000fe80003800000 */
[----:B------:R1:W-:Y:S01]  /*65e0*/  @!P4 STG.E.U8 desc[UR36][R6.64+0xe8], R11 ;  /* 0x0000e80b0600c986 */ /* 0x0003e2000c101124 */
[----:B------:R-:W-:Y:S05]  /*65f0*/  @P3 BRA `(.L_x_273) ;  /* 0x00000000000c3947 */ /* 0x000fea0003800000 */
[----:B------:R-:W1:Y:S02]  /*6600*/  LDG.E.U8 R162, desc[UR36][R8.64+0xe9] ;  /* 0x0000e92408a27981 */ /* 0x000e64000c1e1100 */
[----:B-1----:R-:W-:-:S05]  /*6610*/  PRMT R11, R162, 0x8880, RZ ;  /* 0x00008880a20b7816 */ /* 0x002fca00000000ff */
[----:B------:R-:W-:-:S07]  /*6620*/  IMAD R10, R11, R152, RZ ;  /* 0x000000980b0a7224 */ /* 0x000fce00078e02ff */
.L_x_273:
[----:B------:R-:W-:Y:S05]  /*6630*/  BSYNC B1 ;  /* 0x0000000000017941 */ /* 0x000fea0003800000 */
.L_x_272:
[----:B------:R-:W-:Y:S01]  /*6640*/  @!P3 IMAD R143, R143, R153, R10 ;  /* 0x000000998f8fb224 */ /* 0x000fe200078e020a */
[----:B------:R-:W-:Y:S04]  /*6650*/  BSSY B1, `(.L_x_274) ;  /* 0x0000006000017945 */ /* 0x000fe80003800000 */
[----:B------:R0:W-:Y:S01]  /*6660*/  @!P3 STG.E.U8 desc[UR36][R6.64+0xe9], R143 ;  /* 0x0000e98f0600b986 */ /* 0x0001e2000c101124 */
[----:B------:R-:W-:Y:S05]  /*6670*/  @P5 BRA `(.L_x_275) ;  /* 0x00000000000c5947 */ /* 0x000fea0003800000 */
[----:B------:R-:W1:Y:S02]  /*6680*/  LDG.E.U8 R162, desc[UR36][R2.64+0xf0] ;  /* 0x0000f02402a27981 */ /* 0x000e64000c1e1100 */
[----:B-1----:R-:W-:-:S05]  /*6690*/  PRMT R11, R162, 0x8880, RZ ;  /* 0x00008880a20b7816 */ /* 0x002fca00000000ff */
[----:B------:R-:W-:-:S07]  /*66a0*/  IMAD R10, R11, R152, RZ ;  /* 0x000000980b0a7224 */ /* 0x000fce00078e02ff */
.L_x_275:
[----:B------:R-:W-:Y:S05]  /*66b0*/  BSYNC B1 ;  /* 0x0000000000017941 */ /* 0x000fea0003800000 */
.L_x_274:
[----:B-1----:R-:W-:Y:S01]  /*66c0*/  @!P5 IMAD R11, R144, R153, R10 ;  /* 0x00000099900bd224 */ /* 0x002fe200078e020a */
[----:B------:R-:W-:Y:S04]  /*66d0*/  BSSY B1, `(.L_x_276) ;  /* 0x0000006000017945 */ /* 0x000fe80003800000 */
[----:B------:R1:W-:Y:S01]  /*66e0*/  @!P5 STG.E.U8 desc[UR36][R4.64+0xf0], R11 ;  /* 0x0000f00b0400d986 */ /* 0x0003e2000c101124 */
[----:B------:R-:W-:Y:S05]  /*66f0*/  @P2 BRA `(.L_x_277) ;  /* 0x00000000000c2947 */ /* 0x000fea0003800000 */
[----:B------:R-:W1:Y:S02]  /*6700*/  LDG.E.U8 R162, desc[UR36][R2.64+0xf1] ;  /* 0x0000f12402a27981 */ /* 0x000e64000c1e1100 */
[----:B-1----:R-:W-:-:S05]  /*6710*/  PRMT R11, R162, 0x8880, RZ ;  /* 0x00008880a20b7816 */ /* 0x002fca00000000ff */
[----:B------:R-:W-:-:S07]  /*6720*/  IMAD R10, R11, R152, RZ ;  /* 0x000000980b0a7224 */ /* 0x000fce00078e02ff */
.L_x_277:
[----:B------:R-:W-:Y:S05]  /*6730*/  BSYNC B1 ;  /* 0x0000000000017941 */ /* 0x000fea0003800000 */
.L_x_276:
[C---:B------:R-:W-:Y:S01]  /*6740*/  ISETP.LT.OR P4, PT, R0.reuse, 0xf1, !P0 ;  /* 0x000000f10000780c */ /* 0x040fe20004781670 */
[----:B------:R-:W-:Y:S01]  /*6750*/  @!P2 IMAD R145, R145, R153, R10 ;  /* 0x000000999191a224 */ /* 0x000fe200078e020a */
[----:B------:R-:W-:Y:S01]  /*6760*/  BSSY B1, `(.L_x_278) ;  /* 0x000000a000017945 */ /* 0x000fe20003800000 */
[C---:B------:R-:W-:Y:S02]  /*6770*/  ISETP.LT.OR P3, PT, R0.reuse, 0xf2, !P0 ;  /* 0x000000f20000780c */ /* 0x040fe40004761670 */
        /* <DEDUP_REMOVED lines=8> */
.L_x_279:
[----:B------:R-:W-:Y:S05]  /*6800*/  BSYNC B1 ;  /* 0x0000000000017941 */ /* 0x000fea0003800000 */
.L_x_278:
[----:B-1----:R-:W-:Y:S01]  /*6810*/  @!P4 IMAD R11, R146, R153, R10 ;  /* 0x00000099920bc224 */ /* 0x002fe200078e020a */
[----:B------:R-:W-:Y:S04]  /*6820*/  BSSY B1, `(.L_x_280) ;  /* 0x0000006000017945 */ /* 0x000fe80003800000 */
[----:B------:R1:W-:Y:S01]  /*6830*/  @!P4 STG.E.U8 desc[UR36][R6.64+0xf0], R11 ;  /* 0x0000f00b0600c986 */ /* 0x0003e2000c101124 */
[----:B------:R-:W-:Y:S05]  /*6840*/  @P3 BRA `(.L_x_281) ;  /* 0x00000000000c3947 */ /* 0x000fea0003800000 */
[----:B------:R-:W1:Y:S02]  /*6850*/  LDG.E.U8 R162, desc[UR36][R8.64+0xf1] ;  /* 0x0000f12408a27981 */ /* 0x000e64000c1e1100 */
[----:B-1----:R-:W-:-:S05]  /*6860*/  PRMT R11, R162, 0x8880, RZ ;  /* 0x00008880a20b7816 */ /* 0x002fca00000000ff */
[----:B------:R-:W-:-:S07]  /*6870*/  IMAD R10, R11, R152, RZ ;  /* 0x000000980b0a7224 */ /* 0x000fce00078e02ff */
.L_x_281:
[----:B------:R-:W-:Y:S05]  /*6880*/  BSYNC B1 ;  /* 0x0000000000017941 */ /* 0x000fea0003800000 */
.L_x_280:
[----:B------:R-:W-:Y:S01]  /*6890*/  @!P3 IMAD R147, R147, R153, R10 ;  /* 0x000000999393b224 */ /* 0x000fe200078e020a */
[----:B------:R-:W-:Y:S04]  /*68a0*/  BSSY B1, `(.L_x_282) ;  /* 0x0000006000017945 */ /* 0x000fe80003800000 */
[----:B------:R0:W-:Y:S01]  /*68b0*/  @!P3 STG.E.U8 desc[UR36][R6.64+0xf1], R147 ;  /* 0x0000f1930600b986 */ /* 0x0001e2000c101124 */
[----:B------:R-:W-:Y:S05]  /*68c0*/  @P2 BRA `(.L_x_283) ;  /* 0x00000000000c2947 */ /* 0x000fea0003800000 */
[----:B------:R-:W1:Y:S02]  /*68d0*/  LDG.E.U8 R162, desc[UR36][R2.64+0xf8] ;  /* 0x0000f82402a27981 */ /* 0x000e64000c1e1100 */
[----:B-1----:R-:W-:-:S05]  /*68e0*/  PRMT R11, R162, 0x8880, RZ ;  /* 0x00008880a20b7816 */ /* 0x002fca00000000ff */
[----:B------:R-:W-:-:S07]  /*68f0*/  IMAD R10, R11, R152, RZ ;  /* 0x000000980b0a7224 */ /* 0x000fce00078e02ff */
.L_x_283:
[----:B------:R-:W-:Y:S05]  /*6900*/  BSYNC B1 ;  /* 0x0000000000017941 */ /* 0x000fea0003800000 */
.L_x_282:
[----:B-1----:R-:W-:Y:S01]  /*6910*/  @!P2 IMAD R11, R148, R153, R10 ;  /* 0x00000099940ba224 */ /* 0x002fe200078e020a */
[----:B------:R-:W-:Y:S04]  /*6920*/  BSSY B1, `(.L_x_284) ;  /* 0x0000006000017945 */ /* 0x000fe80003800000 */
[----:B------:R1:W-:Y:S01]  /*6930*/  @!P2 STG.E.U8 desc[UR36][R4.64+0xf8], R11 ;  /* 0x0000f80b0400a986 */ /* 0x0003e2000c101124 */
[----:B------:R-:W-:Y:S05]  /*6940*/  @P1 BRA `(.L_x_285) ;  /* 0x00000000000c1947 */ /* 0x000fea0003800000 */
[----:B------:R-:W1:Y:S02]  /*6950*/  LDG.E.U8 R162, desc[UR36][R2.64+0xf9] ;  /* 0x0000f92402a27981 */ /* 0x000e64000c1e1100 */
[----:B-1----:R-:W-:-:S05]  /*6960*/  PRMT R11, R162, 0x8880, RZ ;  /* 0x00008880a20b7816 */ /* 0x002fca00000000ff */
[----:B------:R-:W-:-:S07]  /*6970*/  IMAD R10, R11, R152, RZ ;  /* 0x000000980b0a7224 */ /* 0x000fce00078e02ff */
.L_x_285:
[----:B------:R-:W-:Y:S05]  /*6980*/  BSYNC B1 ;  /* 0x0000000000017941 */ /* 0x000fea0003800000 */
.L_x_284:
[----:B------:R-:W-:Y:S01]  /*6990*/  @!P1 IMAD R149, R149, R153, R10 ;  /* 0x0000009995959224 */ /* 0x000fe200078e020a */
[----:B------:R-:W-:Y:S04]  /*69a0*/  BSSY B1, `(.L_x_286) ;  /* 0x0000006000017945 */ /* 0x000fe80003800000 */
[----:B------:R0:W-:Y:S01]  /*69b0*/  @!P1 STG.E.U8 desc[UR36][R4.64+0xf9], R149 ;  /* 0x0000f99504009986 */ /* 0x0001e2000c101124 */
[----:B------:R-:W-:Y:S05]  /*69c0*/  @P5 BRA `(.L_x_287) ;  /* 0x00000000000c5947 */ /* 0x000fea0003800000 */
[----:B------:R-:W0:Y:S02]  /*69d0*/  LDG.E.U8 R162, desc[UR36][R8.64+0xf8] ;  /* 0x0000f82408a27981 */ /* 0x000e24000c1e1100 */
[----:B0-----:R-:W-:-:S05]  /*69e0*/  PRMT R3, R162, 0x8880, RZ ;  /* 0x00008880a2037816 */ /* 0x001fca00000000ff */
[----:B------:R-:W-:-:S07]  /*69f0*/  IMAD R10, R3, R152, RZ ;  /* 0x00000098030a7224 */ /* 0x000fce00078e02ff */
.L_x_287:
[----:B------:R-:W-:Y:S05]  /*6a00*/  BSYNC B1 ;  /* 0x0000000000017941 */ /* 0x000fea0003800000 */
.L_x_286:
[----:B0-----:R-:W-:Y:S01]  /*6a10*/  @!P5 IMAD R3, R150, R153, R10 ;  /* 0x000000999603d224 */ /* 0x001fe200078e020a */
[----:B------:R-:W-:Y:S01]  /*6a20*/  ISETP.LT.OR P0, PT, R0, 0xfa, !P0 ;  /* 0x000000fa0000780c */ /* 0x000fe20004701670 */
[----:B------:R-:W-:Y:S03]  /*6a30*/  BSSY B1, `(.L_x_288) ;  /* 0x0000006000017945 */ /* 0x000fe60003800000 */
[----:B------:R0:W-:Y:S09]  /*6a40*/  @!P5 STG.E.U8 desc[UR36][R6.64+0xf8], R3 ;  /* 0x0000f8030600d986 */ /* 0x0001f2000c101124 */
[----:B------:R-:W-:Y:S05]  /*6a50*/  @P0 BRA `(.L_x_289) ;  /* 0x00000000000c0947 */ /* 0x000fea0003800000 */
[----:B------:R-:W0:Y:S02]  /*6a60*/  LDG.E.U8 R162, desc[UR36][R8.64+0xf9] ;  /* 0x0000f92408a27981 */ /* 0x000e24000c1e1100 */
[----:B0-----:R-:W-:-:S05]  /*6a70*/  PRMT R3, R162, 0x8880, RZ ;  /* 0x00008880a2037816 */ /* 0x001fca00000000ff */
[----:B------:R-:W-:-:S07]  /*6a80*/  IMAD R10, R3, R152, RZ ;  /* 0x00000098030a7224 */ /* 0x000fce00078e02ff */
.L_x_289:
[----:B------:R-:W-:Y:S05]  /*6a90*/  BSYNC B1 ;  /* 0x0000000000017941 */ /* 0x000fea0003800000 */
.L_x_288:
[----:B------:R-:W-:Y:S01]  /*6aa0*/  IMAD R151, R151, R153, R10 ;  /* 0x0000009997977224 */ /* 0x000fe200078e020a */
[----:B------:R-:W-:Y:S06]  /*6ab0*/  @P0 BRA `(.L_x_290) ;  /* 0x0000001800100947 */ /* 0x000fec0003800000 */
[----:B------:R0:W-:Y:S01]  /*6ac0*/  STG.E.U8 desc[UR36][R6.64+0xf9], R151 ;  /* 0x0000f99706007986 */ /* 0x0001e2000c101124 */
[----:B------:R-:W-:Y:S05]  /*6ad0*/  BRA `(.L_x_290) ;  /* 0x0000001800087947 */ /* 0x000fea0003800000 */
.L_x_33:
[C---:B------:R-:W-:Y:S02]  /*6ae0*/  ISETP.GE.AND P1, PT, R19.reuse, 0x1, PT ;  /* 0x000000011300780c */ /* 0x040fe40003f26270 */
[----:B------:R-:W-:Y:S02]  /*6af0*/  ISETP.GE.AND P0, PT, R19, 0x9, PT ;  /* 0x000000091300780c */ /* 0x000fe40003f06270 */
[C---:B------:R-:W-:Y:S02]  /*6b00*/  ISETP.LT.OR P4, PT, R0.reuse, 0x1, !P1 ;  /* 0x000000010000780c */ /* 0x040fe40004f81670 */
[C---:B------:R-:W-:Y:S02]  /*6b10*/  ISETP.LT.OR P3, PT, R0.reuse, 0x2, !P1 ;  /* 0x000000020000780c */ /* 0x040fe40004f61670 */
[C---:B------:R-:W-:Y:S02]  /*6b20*/  ISETP.LT.OR P2, PT, R0.reuse, 0x1, !P0 ;  /* 0x000000010000780c */ /* 0x040fe40004741670 */
[----:B------:R-:W-:-:S07]  /*6b30*/  ISETP.LT.OR P5, PT, R0, 0x2, !P0 ;  /* 0x000000020000780c */ /* 0x000fce00047a1670 */
[-C--:B------:R-:W-:Y:S02]  /*6b40*/  @!P4 IMAD R3, R24, R153.reuse, RZ ;  /* 0x000000991803c224 */ /* 0x080fe400078e02ff */
[-C--:B------:R-:W-:Y:S02]  /*6b50*/  @!P3 IMAD R25, R25, R153.reuse, RZ ;  /* 0x000000991919b224 */ /* 0x080fe400078e02ff */
[-C--:B------:R-:W-:Y:S01]  /*6b60*/  @!P2 IMAD R9, R26, R153.reuse, RZ ;  /* 0x000000991a09a224 */ /* 0x080fe200078e02ff */
[----:B------:R0:W-:Y:S01]  /*6b70*/  @!P4 STG.E.U8 desc[UR36][R4.64], R3 ;  /* 0x000000030400c986 */ /* 0x0001e2000c101124 */
[C---:B------:R-:W-:Y:S01]  /*6b80*/  ISETP.LT.OR P4, PT, R0.reuse, 0x9, !P1 ;  /* 0x000000090000780c */ /* 0x040fe20004f81670 */
[----:B------:R-:W-:Y:S02]  /*6b90*/  @!P5 IMAD R27, R27, R153, RZ ;  /* 0x000000991b1bd224 */ /* 0x000fe400078e02ff */
[----:B------:R-:W-:Y:S01]  /*6ba0*/  @!P3 STG.E.U8 desc[UR36][R4.64+0x1], R25 ;  /* 0x000001190400b986 */ /* 0x000fe2000c101124 */
[----:B------:R-:W-:-:S03]  /*6bb0*/  ISETP.LT.OR P3, PT, R0, 0xa, !P1 ;  /* 0x0000000a0000780c */ /* 0x000fc60004f61670 */
[----:B------:R1:W-:Y:S01]  /*6bc0*/  @!P2 STG.E.U8 desc[UR36][R6.64], R9 ;  /* 0x000000090600a986 */ /* 0x0003e2000c101124 */
[----:B------:R-:W-:-:S03]  /*6bd0*/  ISETP.LT.OR P2, PT, R0, 0x9, !P0 ;  /* 0x000000090000780c */ /* 0x000fc60004741670 */
[----:B------:R-:W-:Y:S01]  /*6be0*/  @!P5 STG.E.U8 desc[UR36][R6.64+0x1], R27 ;  /* 0x0000011b0600d986 */ /* 0x000fe2000c101124 */
[----:B------:R-:W-:Y:S01]  /*6bf0*/  ISETP.LT.OR P5, PT, R0, 0xa, !P0 ;  /* 0x0000000a0000780c */ /* 0x000fe200047a1670 */
[----:B------:R-:W-:-:S04]  /*6c00*/  @!P4 IMAD R11, R28, R153, RZ ;  /* 0x000000991c0bc224 */ /* 0x000fc800078e02ff */
[-C--:B------:R-:W-:Y:S01]  /*6c10*/  @!P3 IMAD R29, R29, R153.reuse, RZ ;  /* 0x000000991d1db224 */ /* 0x080fe200078e02ff */
[----:B------:R-:W-:Y:S01]  /*6c20*/  @!P4 STG.E.U8 desc[UR36][R4.64+0x8], R11 ;  /* 0x0000080b0400c986 */ /* 0x000fe2000c101124 */
[----:B------:R-:W-:Y:S02]  /*6c30*/  ISETP.LT.OR P4, PT, R0, 0x11, !P1 ;  /* 0x000000110000780c */ /* 0x000fe40004f81670 */
[-C--:B0-----:R-:W-:Y:S01]  /*6c40*/  @!P2 IMAD R3, R30, R153.reuse, RZ ;  /* 0x000000991e03a224 */ /* 0x081fe200078e02ff */
[----:B------:R-:W-:Y:S01]  /*6c50*/  @!P3 STG.E.U8 desc[UR36][R4.64+0x9], R29 ;  /* 0x0000091d0400b986 */ /* 0x000fe2000c101124 */
[C---:B------:R-:W-:Y:S02]  /*6c60*/  ISETP.LT.OR P3, PT, R0.reuse, 0x12, !P1 ;  /* 0x000000120000780c */ /* 0x040fe40004f61670 */
[----:B------:R-:W-:Y:S01]  /*6c70*/  @!P5 IMAD R31, R31, R153, RZ ;  /* 0x000000991f1fd224 */ /* 0x000fe200078e02ff */
[----:B------:R0:W-:Y:S01]  /*6c80*/  @!P2 STG.E.U8 desc[UR36][R6.64+0x8], R3 ;  /* 0x000008030600a986 */ /* 0x0001e2000c101124 */
[----:B------:R-:W-:-:S03]  /*6c90*/  ISETP.LT.OR P2, PT, R0, 0x11, !P0 ;  /* 0x000000110000780c */ /* 0x000fc60004741670 */
[----:B------:R-:W-:Y:S01]  /*6ca0*/  @!P5 STG.E.U8 desc[UR36][R6.64+0x9], R31 ;  /* 0x0000091f0600d986 */ /* 0x000fe2000c101124 */
[----:B------:R-:W-:Y:S01]  /*6cb0*/  ISETP.LT.OR P5, PT, R0, 0x12, !P0 ;  /* 0x000000120000780c */ /* 0x000fe200047a1670 */
[----:B-1----:R-:W-:-:S04]  /*6cc0*/  @!P4 IMAD R9, R32, R153, RZ ;  /* 0x000000992009c224 */ /* 0x002fc800078e02ff */
        /* <DEDUP_REMOVED lines=301> */
[----:B------:R1:W-:Y:S01]  /*7fa0*/  @!P4 STG.E.U8 desc[UR36][R4.64+0xd8], R11 ;  /* 0x0000d80b0400c986 */ /* 0x0003e2000c101124 */
        /* <DEDUP_REMOVED lines=13> */
[-C--:B-1----:R-:W-:Y:S01]  /*8080*/  @!P2 IMAD R11, R138, R153.reuse, RZ ;  /* 0x000000998a0ba224 */ /* 0x082fe200078e02ff */
[----:B------:R-:W-:Y:S01]  /*8090*/  @!P3 STG.E.U8 desc[UR36][R4.64+0xe1], R137 ;  /* 0x0000e1890400b986 */ /* 0x000fe2000c101124 */
[C---:B------:R-:W-:Y:S02]  /*80a0*/  ISETP.LT.OR P3, PT, R0.reuse, 0xea, !P1 ;  /* 0x000000ea0000780c */ /* 0x040fe40004f61670 */
[----:B------:R-:W-:Y:S01]  /*80b0*/  @!P5 IMAD R139, R139, R153, RZ ;  /* 0x000000998b8bd224 */ /* 0x000fe200078e02ff */
[----:B------:R1:W-:Y:S01]  /*80c0*/  @!P2 STG.E.U8 desc[UR36][R6.64+0xe0], R11 ;  /* 0x0000e00b0600a986 */ /* 0x0003e2000c101124 */
[----:B------:R-:W-:-:S03]  /*80d0*/  ISETP.LT.OR P2, PT, R0, 0xe9, !P0 ;  /* 0x000000e90000780c */ /* 0x000fc60004741670 */
[----:B------:R-:W-:Y:S01]  /*80e0*/  @!P5 STG.E.U8 desc[UR36][R6.64+0xe1], R139 ;  /* 0x0000e18b0600d986 */ /* 0x000fe2000c101124 */
[----:B------:R-:W-:Y:S01]  /*80f0*/  ISETP.LT.OR P5, PT, R0, 0xea, !P0 ;  /* 0x000000ea0000780c */ /* 0x000fe200047a1670 */
[----:B0-----:R-:W-:-:S04]  /*8100*/  @!P4 IMAD R3, R140, R153, RZ ;  /* 0x000000998c03c224 */ /* 0x001fc800078e02ff */
[-C--:B------:R-:W-:Y:S01]  /*8110*/  @!P3 IMAD R141, R141, R153.reuse, RZ ;  /* 0x000000998d8db224 */ /* 0x080fe200078e02ff */
[----:B------:R0:W-:Y:S01]  /*8120*/  @!P4 STG.E.U8 desc[UR36][R4.64+0xe8], R3 ;  /* 0x0000e8030400c986 */ /* 0x0001e2000c101124 */
[----:B------:R-:W-:Y:S02]  /*8130*/  ISETP.LT.OR P4, PT, R0, 0xf2, !P1 ;  /* 0x000000f20000780c */ /* 0x000fe40004f81670 */
[-C--:B--2---:R-:W-:Y:S01]  /*8140*/  @!P2 IMAD R9, R142, R153.reuse, RZ ;  /* 0x000000998e09a224 */ /* 0x084fe200078e02ff */
[----:B------:R-:W-:Y:S01]  /*8150*/  @!P3 STG.E.U8 desc[UR36][R4.64+0xe9], R141 ;  /* 0x0000e98d0400b986 */ /* 0x000fe2000c101124 */
[C---:B------:R-:W-:Y:S02]  /*8160*/  ISETP.LT.OR P3, PT, R0.reuse, 0xf1, !P1 ;  /* 0x000000f10000780c */ /* 0x040fe40004f61670 */
[----:B------:R-:W-:Y:S01]  /*8170*/  @!P5 IMAD R143, R143, R153, RZ ;  /* 0x000000998f8fd224 */ /* 0x000fe200078e02ff */
[----:B------:R-:W-:Y:S01]  /*8180*/  @!P2 STG.E.U8 desc[UR36][R6.64+0xe8], R9 ;  /* 0x0000e8090600a986 */ /* 0x000fe2000c101124 */
[----:B------:R-:W-:-:S03]  /*8190*/  ISETP.LT.OR P2, PT, R0, 0xf1, !P0 ;  /* 0x000000f10000780c */ /* 0x000fc60004741670 */
[----:B------:R-:W-:Y:S01]  /*81a0*/  @!P5 STG.E.U8 desc[UR36][R6.64+0xe9], R143 ;  /* 0x0000e98f0600d986 */ /* 0x000fe2000c101124 */
[----:B------:R-:W-:Y:S01]  /*81b0*/  ISETP.LT.OR P5, PT, R0, 0xf9, !P0 ;  /* 0x000000f90000780c */ /* 0x000fe200047a1670 */
[----:B------:R-:W-:-:S04]  /*81c0*/  @!P4 IMAD R145, R145, R153, RZ ;  /* 0x000000999191c224 */ /* 0x000fc800078e02ff */
[-C--:B-1----:R-:W-:Y:S01]  /*81d0*/  @!P3 IMAD R11, R144, R153.reuse, RZ ;  /* 0x00000099900bb224 */ /* 0x082fe200078e02ff */
[----:B------:R-:W-:Y:S01]  /*81e0*/  @!P4 STG.E.U8 desc[UR36][R4.64+0xf1], R145 ;  /* 0x0000f1910400c986 */ /* 0x000fe2000c101124 */
[C---:B------:R-:W-:Y:S02]  /*81f0*/  ISETP.LT.OR P4, PT, R0.reuse, 0xf2, !P0 ;  /* 0x000000f20000780c */ /* 0x040fe40004781670 */
[C---:B------:R-:W-:Y:S01]  /*8200*/  ISETP.LT.OR P0, PT, R0.reuse, 0xfa, !P0 ;  /* 0x000000fa0000780c */ /* 0x040fe20004701670 */
[----:B------:R1:W-:Y:S01]  /*8210*/  @!P3 STG.E.U8 desc[UR36][R4.64+0xf0], R11 ;  /* 0x0000f00b0400b986 */ /* 0x0003e2000c101124 */
[----:B------:R-:W-:Y:S01]  /*8220*/  ISETP.LT.OR P3, PT, R0, 0xf9, !P1 ;  /* 0x000000f90000780c */ /* 0x000fe20004f61670 */
[----:B0-----:R-:W-:Y:S01]  /*8230*/  @!P2 IMAD R3, R146, R153, RZ ;  /* 0x000000999203a224 */ /* 0x001fe200078e02ff */
[----:B------:R-:W-:-:S04]  /*8240*/  ISETP.LT.OR P1, PT, R0, 0xfa, !P1 ;  /* 0x000000fa0000780c */ /* 0x000fc80004f21670 */
[----:B------:R0:W-:Y:S03]  /*8250*/  @!P2 STG.E.U8 desc[UR36][R6.64+0xf0], R3 ;  /* 0x0000f0030600a986 */ /* 0x0001e6000c101124 */
[-C--:B------:R-:W-:Y:S02]  /*8260*/  @!P4 IMAD R147, R147, R153.reuse, RZ ;  /* 0x000000999393c224 */ /* 0x080fe400078e02ff */
[-C--:B-1----:R-:W-:Y:S02]  /*8270*/  @!P5 IMAD R11, R150, R153.reuse, RZ ;  /* 0x00000099960bd224 */ /* 0x082fe400078e02ff */
[-C--:B------:R-:W-:Y:S01]  /*8280*/  @!P3 IMAD R9, R148, R153.reuse, RZ ;  /* 0x000000999409b224 */ /* 0x080fe200078e02ff */
[----:B------:R0:W-:Y:S01]  /*8290*/  @!P4 STG.E.U8 desc[UR36][R6.64+0xf1], R147 ;  /* 0x0000f1930600c986 */ /* 0x0001e2000c101124 */
[-C--:B------:R-:W-:Y:S02]  /*82a0*/  @!P1 IMAD R149, R149, R153.reuse, RZ ;  /* 0x0000009995959224 */ /* 0x080fe400078e02ff */
[----:B------:R-:W-:Y:S01]  /*82b0*/  @!P0 IMAD R151, R151, R153, RZ ;  /* 0x0000009997978224 */ /* 0x000fe200078e02ff */
[----:B------:R0:W-:Y:S04]  /*82c0*/  @!P3 STG.E.U8 desc[UR36][R4.64+0xf8], R9 ;  /* 0x0000f8090400b986 */ /* 0x0001e8000c101124 */
[----:B------:R0:W-:Y:S04]  /*82d0*/  @!P1 STG.E.U8 desc[UR36][R4.64+0xf9], R149 ;  /* 0x0000f99504009986 */ /* 0x0001e8000c101124 */
[----:B------:R0:W-:Y:S04]  /*82e0*/  @!P5 STG.E.U8 desc[UR36][R6.64+0xf8], R11 ;  /* 0x0000f80b0600d986 */ /* 0x0001e8000c101124 */
[----:B------:R0:W-:Y:S02]  /*82f0*/  @!P0 STG.E.U8 desc[UR36][R6.64+0xf9], R151 ;  /* 0x0000f99706008986 */ /* 0x0001e4000c101124 */
.L_x_290:
[----:B------:R-:W-:Y:S05]  /*8300*/  BSYNC B0 ;  /* 0x0000000000007941 */ /* 0x000fea0003800000 */
.L_x_32:
[----:B0-----:R-:W2:Y:S01]  /*8310*/  LDL.64 R2, [R1] ;  /* 0x0000000001027983 */ /* 0x001ea20000100a00 */
[----:B------:R-:W-:Y:S01]  /*8320*/  ULDC.64 UR4, c[0x0][0x650] ;  /* 0x0001940000047ab9 */ /* 0x000fe20000000a00 */
[----:B------:R0:W-:Y:S01]  /*8330*/  SYNCS.ARRIVE.TRANS64.A1T0 RZ, [R160+UR45], RZ ;  /* 0x000000ffa0ff79a7 */ /* 0x0001e2000810002d */
[----:B------:R-:W-:Y:S01]  /*8340*/  PRMT R0, RZ, 0x7610, R0 ;  /* 0x00007610ff007816 */ /* 0x000fe20000000000 */
[----:B------:R-:W-:Y:S02]  /*8350*/  IMAD.MOV.U32 R19, RZ, RZ, -0x1 ;  /* 0xffffffffff137424 */ /* 0x000fe400078e00ff */
[----:B------:R-:W-:Y:S01]  /*8360*/  IMAD.MOV.U32 R22, RZ, RZ, -0x1 ;  /* 0xffffffffff167424 */ /* 0x000fe200078e00ff */
[----:B--2---:R-:W-:-:S04]  /*8370*/  LEA R18, P0, R2, R18, 0x1 ;  /* 0x0000001202127211 */ /* 0x004fc800078008ff */
[----:B------:R-:W-:Y:S01]  /*8380*/  LEA.HI.X R17, R2, R17, R23, 0x1, P0 ;  /* 0x0000001102117211 */ /* 0x000fe200000f0c17 */
[----:B------:R-:W-:Y:S01]  /*8390*/  IMAD.MOV.U32 R2, RZ, RZ, -0x1 ;  /* 0xffffffffff027424 */ /* 0x000fe200078e00ff */
[----:B------:R-:W-:-:S04]  /*83a0*/  ISETP.GE.U32.AND P0, PT, R18, UR4, PT ;  /* 0x0000000412007c0c */ /* 0x000fc8000bf06070 */
[----:B------:R-:W-:-:S13]  /*83b0*/  ISETP.GE.U32.AND.EX P0, PT, R17, UR5, PT, P0 ;  /* 0x0000000511007c0c */ /* 0x000fda000bf06100 */
[----:B0-----:R-:W-:Y:S05]  /*83c0*/  @P0 BRA `(.L_x_291) ;  /* 0x0000000400700947 */ /* 0x001fea0003800000 */
[----:B------:R-:W0:Y:S01]  /*83d0*/  S2R R10, SR_CTAID.X ;  /* 0x00000000000a7919 */ /* 0x000e220000002500 */
[----:B------:R-:W2:Y:S01]  /*83e0*/  LDC.64 R8, c[0x0][0x628] ;  /* 0x00018a00ff087b82 */ /* 0x000ea20000000a00 */
[----:B------:R-:W-:Y:S01]  /*83f0*/  ULDC UR4, c[0x0][0x150] ;  /* 0x0000540000047ab9 */ /* 0x000fe20000000800 */
[----:B---3--:R-:W-:Y:S01]  /*8400*/  IMAD.MOV.U32 R6, RZ, RZ, R18 ;  /* 0x000000ffff067224 */ /* 0x008fe200078e0012 */
[----:B------:R-:W3:Y:S01]  /*8410*/  S2R R20, SR_CTAID.Y ;  /* 0x0000000000147919 */ /* 0x000ee20000002600 */
[----:B------:R-:W-:-:S04]  /*8420*/  IMAD.MOV.U32 R7, RZ, RZ, R17 ;  /* 0x000000ffff077224 */ /* 0x000fc800078e0011 */
[----:B------:R-:W1:Y:S08]  /*8430*/  LDC R15, c[0x0][0x144] ;  /* 0x00005100ff0f7b82 */ /* 0x000e700000000800 */
[----:B------:R-:W1:Y:S08]  /*8440*/  LDC R0, c[0x0][0x630] ;  /* 0x00018c00ff007b82 */ /* 0x000e700000000800 */
[----:B------:R-:W1:Y:S01]  /*8450*/  LDC.64 R12, c[0x0][0x620] ;  /* 0x00018800ff0c7b82 */ /* 0x000e620000000a00 */
[----:B--2---:R-:W-:-:S04]  /*8460*/  ISETP.NE.U32.AND P0, PT, R8, RZ, PT ;  /* 0x000000ff0800720c */ /* 0x004fc80003f05070 */
[----:B------:R-:W-:Y:S02]  /*8470*/  ISETP.NE.AND.EX P0, PT, R9, RZ, PT, P0 ;  /* 0x000000ff0900720c */ /* 0x000fe40003f05300 */
[----:B0-----:R-:W-:-:S05]  /*8480*/  I2FP.F32.U32 R2, R10 ;  /* 0x0000000a00027245 */ /* 0x001fca0000201000 */
[----:B------:R-:W-:-:S04]  /*8490*/  FMUL R2, R2, UR4 ;  /* 0x0000000402027c20 */ /* 0x000fc80008400000 */
[----:B------:R0:W2:Y:S02]  /*84a0*/  F2I.U32.TRUNC.NTZ R14, R2 ;  /* 0x00000002000e7305 */ /* 0x0000a4000020f000 */
[----:B---3--:R-:W-:Y:S05]  /*84b0*/  @!P0 BRA `(.L_x_292) ;  /* 0x0000000000288947 */ /* 0x008fea0003800000 */
[----:B------:R-:W3:Y:S02]  /*84c0*/  LDC R3, c[0x0][0x634] ;  /* 0x00018d00ff037b82 */ /* 0x000ee40000000800 */
[----:B---3--:R-:W-:-:S05]  /*84d0*/  IADD3 R7, P0, R18, R3, RZ ;  /* 0x0000000312077210 */ /* 0x008fca0007f1e0ff */
[----:B-1----:R-:W-:-:S04]  /*84e0*/  IMAD.X R11, RZ, RZ, R17, P0 ;  /* 0x000000ffff0b7224 */ /* 0x002fc800000e0611 */
[----:B0-----:R-:W-:-:S04]  /*84f0*/  IMAD.WIDE.U32 R2, R11, R8, RZ ;  /* 0x000000080b027225 */ /* 0x001fc800078e00ff */
[----:B----4-:R-:W-:-:S04]  /*8500*/  IMAD.WIDE.U32 R4, P0, R7, R9, R2 ;  /* 0x0000000907047225 */ /* 0x010fc80007800002 */
[----:B------:R-:W-:-:S04]  /*8510*/  IMAD.WIDE.U32 R2, R7, R8, RZ ;  /* 0x0000000807027225 */ /* 0x000fc800078e00ff */
[----:B------:R-:W-:Y:S01]  /*8520*/  IMAD.X R7, RZ, RZ, RZ, P0 ;  /* 0x000000ffff077224 */ /* 0x000fe200000e06ff */
[----:B------:R-:W-:Y:S01]  /*8530*/  IADD3 RZ, P0, R3, R4, RZ ;  /* 0x0000000403ff7210 */ /* 0x000fe20007f1e0ff */
[----:B------:R-:W-:-:S04]  /*8540*/  IMAD.MOV.U32 R6, RZ, RZ, R5 ;  /* 0x000000ffff067224 */ /* 0x000fc800078e0005 */
[----:B------:R-:W-:-:S08]  /*8550*/  IMAD.WIDE.U32.X R6, R11, R9, R6, P0 ;  /* 0x000000090b067225 */ /* 0x000fd000000e0406 */
.L_x_292:
[----:B------:R-:W3:Y:S01]  /*8560*/  LDC.64 R26, c[0x0][0x640] ;  /* 0x00019000ff1a7b82 */ /* 0x000ee20000000a00 */
[-C--:B-1----:R-:W-:Y:S01]  /*8570*/  SHF.R.U64 R11, R6, R0.reuse, R7 ;  /* 0x00000000060b7219 */ /* 0x082fe20000001207 */
[----:B------:R-:W-:Y:S01]  /*8580*/  IMAD.MOV.U32 R19, RZ, RZ, R17 ;  /* 0x000000ffff137224 */ /* 0x000fe200078e0011 */
[----:B------:R-:W-:Y:S01]  /*8590*/  SHF.R.U32.HI R0, RZ, R0, R7 ;  /* 0x00000000ff007219 */ /* 0x000fe20000011607 */
[----:B--2---:R-:W-:Y:S01]  /*85a0*/  IMAD.MOV R14, RZ, RZ, -R14 ;  /* 0x000000ffff0e7224 */ /* 0x004fe200078e0a0e */
[----:B----4-:R-:W-:Y:S01]  /*85b0*/  IADD3 R5, P0, RZ, -R11, RZ ;  /* 0x8000000bff057210 */ /* 0x010fe20007f1e0ff */
[----:B------:R-:W-:Y:S01]  /*85c0*/  ULDC UR4, c[0x0][0x154] ;  /* 0x0000550000047ab9 */ /* 0x000fe20000000800 */
[----:B------:R-:W-:Y:S01]  /*85d0*/  IMAD.MOV.U32 R7, RZ, RZ, 0x1 ;  /* 0x00000001ff077424 */ /* 0x000fe200078e00ff */
[----:B------:R-:W1:Y:S01]  /*85e0*/  LDC R4, c[0x0][0x618] ;  /* 0x00018600ff047b82 */ /* 0x000e620000000800 */
[----:B------:R-:W-:Y:S02]  /*85f0*/  IMAD R22, R15, R14, R10 ;  /* 0x0000000e0f167224 */ /* 0x000fe400078e020a */
[----:B------:R-:W-:-:S04]  /*8600*/  IMAD.X R3, RZ, RZ, ~R0, P0 ;  /* 0x000000ffff037224 */ /* 0x000fc800000e0e00 */
[-C--:B------:R-:W-:Y:S01]  /*8610*/  IMAD R0, R3, R12.reuse, RZ ;  /* 0x0000000c03007224 */ /* 0x080fe200078e02ff */
[----:B------:R-:W2:Y:S01]  /*8620*/  LDC R6, c[0x0][0x608] ;  /* 0x00018200ff067b82 */ /* 0x000ea20000000800 */
[----:B0-----:R-:W-:-:S04]  /*8630*/  IMAD.WIDE.U32 R2, R5, R12, R18 ;  /* 0x0000000c05027225 */ /* 0x001fc800078e0012 */
[----:B------:R-:W-:Y:S01]  /*8640*/  IMAD R5, R5, R13, R0 ;  /* 0x0000000d05057224 */ /* 0x000fe200078e0200 */
[----:B------:R-:W-:Y:S02]  /*8650*/  I2FP.F32.U32 R0, R20 ;  /* 0x0000001400007245 */ /* 0x000fe40000201000 */
[----:B------:R-:W0:Y:S01]  /*8660*/  LDC R24, c[0x0][0x658] ;  /* 0x00019600ff187b82 */ /* 0x000e220000000800 */
[----:B------:R-:W-:Y:S01]  /*8670*/  IMAD.IADD R3, R3, 0x1, R5 ;  /* 0x0000000103037824 */ /* 0x000fe200078e0205 */
[----:B---3--:R-:W-:Y:S01]  /*8680*/  ISETP.NE.U32.AND P0, PT, R26, RZ, PT ;  /* 0x000000ff1a00720c */ /* 0x008fe20003f05070 */
[----:B------:R-:W-:Y:S01]  /*8690*/  FMUL R0, R0, UR4 ;  /* 0x0000000400007c20 */ /* 0x000fe20008400000 */
[----:B------:R-:W-:Y:S02]  /*86a0*/  IMAD.MOV.U32 R5, RZ, RZ, -0x1 ;  /* 0xffffffffff057424 */ /* 0x000fe400078e00ff */
[----:B------:R-:W-:Y:S01]  /*86b0*/  ISETP.NE.AND.EX P0, PT, R27, RZ, PT, P0 ;  /* 0x000000ff1b00720c */ /* 0x000fe20003f05300 */
[----:B------:R3:W4:Y:S01]  /*86c0*/  F2I.U32.TRUNC.NTZ R12, R0 ;  /* 0x00000000000c7305 */ /* 0x000722000020f000 */
[----:B------:R-:W3:Y:S01]  /*86d0*/  LDC R15, c[0x0][0x148] ;  /* 0x00005200ff0f7b82 */ /* 0x000ee20000000800 */
[----:B-1----:R-:W-:-:S02]  /*86e0*/  SHF.R.U64 R10, R2, R4, R3 ;  /* 0x00000004020a7219 */ /* 0x002fc40000001203 */
[----:B------:R-:W-:-:S05]  /*86f0*/  SHF.R.U32.HI R3, RZ, R4, R3 ;  /* 0x00000004ff037219 */ /* 0x000fca0000011603 */
[----:B------:R-:W1:Y:S01]  /*8700*/  LDC R14, c[0x0][0x600] ;  /* 0x00018000ff0e7b82 */ /* 0x000e620000000800 */
[-CC-:B--2---:R-:W-:Y:S02]  /*8710*/  SHF.R.U64 R8, R10, R6.reuse, R3.reuse ;  /* 0x000000060a087219 */ /* 0x184fe40000001203 */
[----:B------:R-:W-:-:S05]  /*8720*/  SHF.R.U32.HI R3, RZ, R6, R3 ;  /* 0x00000006ff037219 */ /* 0x000fca0000011603 */
[----:B------:R-:W2:Y:S01]  /*8730*/  LDC R21, c[0x0][0x648] ;  /* 0x00019200ff157b82 */ /* 0x000ea20000000800 */
[-CC-:B0-----:R-:W-:Y:S02]  /*8740*/  SHF.R.U64 R13, R8, R24.reuse, R3.reuse ;  /* 0x00000018080d7219 */ /* 0x181fe40000001203 */
[-C--:B------:R-:W-:Y:S02]  /*8750*/  SHF.L.U32 R5, R5, R24.reuse, RZ ;  /* 0x0000001805057219 */ /* 0x080fe400000006ff */
[-C--:B------:R-:W-:Y:S01]  /*8760*/  SHF.R.U32.HI R3, RZ, R24.reuse, R3 ;  /* 0x00000018ff037219 */ /* 0x080fe20000011603 */
[----:B------:R-:W-:Y:S01]  /*8770*/  IMAD.MOV.U32 R2, RZ, RZ, R13 ;  /* 0x000000ffff027224 */ /* 0x000fe200078e000d */
[----:B------:R-:W-:Y:S01]  /*8780*/  SHF.L.U32 R24, R7, R24, RZ ;  /* 0x0000001807187219 */ /* 0x000fe200000006ff */
[----:B------:R-:W0:Y:S01]  /*8790*/  LDC R25, c[0x0][0x638] ;  /* 0x00018e00ff197b82 */ /* 0x000e220000000800 */
[----:B------:R-:W-:-:S07]  /*87a0*/  LOP3.LUT R19, RZ, R5, RZ, 0x33, !PT ;  /* 0x00000005ff137212 */ /* 0x000fce00078e33ff */
[----:B------:R-:W0:Y:S01]  /*87b0*/  LDC R28, c[0x0][0x610] ;  /* 0x00018400ff1c7b82 */ /* 0x000e220000000800 */
[----:B----4-:R-:W-:Y:S05]  /*87c0*/  @!P0 BRA `(.L_x_293) ;  /* 0x0000000000288947 */ /* 0x010fea0003800000 */
[----:B---3--:R-:W3:Y:S02]  /*87d0*/  LDC R0, c[0x0][0x64c] ;  /* 0x00019300ff007b82 */ /* 0x008ee40000000800 */
[----:B---3--:R-:W-:-:S05]  /*87e0*/  IADD3 R7, P0, R13, R0, RZ ;  /* 0x000000000d077210 */ /* 0x008fca0007f1e0ff */
        /* <DEDUP_REMOVED lines=8> */
.L_x_293:
[----:B------:R-:W4:Y:S01]  /*8870*/  LDC R4, c[0x0][0x65c] ;  /* 0x00019700ff047b82 */ /* 0x000f220000000800 */
[----:B--23--:R-:W-:Y:S01]  /*8880*/  SHF.R.U64 R0, R2, R21, R3 ;  /* 0x0000001502007219 */ /* 0x00cfe20000001203 */
[----:B-1----:R-:W-:Y:S01]  /*8890*/  VIADD R3, R14, 0xffffffff ;  /* 0xffffffff0e037836 */ /* 0x002fe20000000000 */
[----:B------:R-:W-:Y:S01]  /*88a0*/  LOP3.LUT R19, R8, R19, RZ, 0xc0, !PT ;  /* 0x0000001308137212 */ /* 0x000fe200078ec0ff */
[----:B------:R-:W-:Y:S02]  /*88b0*/  IMAD.MOV R12, RZ, RZ, -R12 ;  /* 0x000000ffff0c7224 */ /* 0x000fe400078e0a0c */
[----:B------:R-:W-:Y:S01]  /*88c0*/  IMAD.MOV R2, RZ, RZ, -R0 ;  /* 0x000000ffff027224 */ /* 0x000fe200078e0a00 */
[----:B------:R-:W-:Y:S01]  /*88d0*/  LOP3.LUT R3, R10, R3, RZ, 0xc0, !PT ;  /* 0x000000030a037212 */ /* 0x000fe200078ec0ff */
[----:B------:R-:W-:Y:S02]  /*88e0*/  IMAD R19, R24, R0, R19 ;  /* 0x0000000018137224 */ /* 0x000fe400078e0213 */
[----:B0-----:R-:W-:-:S04]  /*88f0*/  IMAD R0, R2, R25, R13 ;  /* 0x0000001902007224 */ /* 0x001fc800078e020d */
[----:B------:R-:W-:Y:S01]  /*8900*/  IMAD R2, R0, R14, R3 ;  /* 0x0000000e00027224 */ /* 0x000fe200078e0203 */
[----:B----4-:R-:W-:Y:S01]  /*8910*/  ISETP.NE.AND P0, PT, R4, 0x1, PT ;  /* 0x000000010400780c */ /* 0x010fe20003f05270 */
[----:B------:R-:W-:-:S05]  /*8920*/  IMAD.MOV.U32 R4, RZ, RZ, 0x1 ;  /* 0x00000001ff047424 */ /* 0x000fca00078e00ff */
[----:B------:R-:W-:-:S07]  /*8930*/  PRMT R0, R4, 0x7610, R0 ;  /* 0x0000761004007816 */ /* 0x000fce0000000000 */
[----:B------:R-:W-:-:S04]  /*8940*/  @P0 IMAD R22, R15, R12, R20 ;  /* 0x0000000c0f160224 */ /* 0x000fc800078e0214 */
[----:B------:R-:W-:-:S05]  /*8950*/  IMAD R19, R19, R28, R22 ;  /* 0x0000001c13137224 */ /* 0x000fca00078e0216 */
[----:B------:R-:W-:Y:S02]  /*8960*/  SEL R22, R2, R19, !P0 ;  /* 0x0000001302167207 */ /* 0x000fe40004000000 */
[----:B------:R-:W-:Y:S01]  /*8970*/  SEL R19, R19, R2, !P0 ;  /* 0x0000000213137207 */ /* 0x000fe20004000000 */
[----:B------:R-:W-:-:S07]  /*8980*/  IMAD.MOV.U32 R2, RZ, RZ, R11 ;  /* 0x000000ffff027224 */ /* 0x000fce00078e000b */
.L_x_291:
[----:B------:R-:W-:Y:S02]  /*8990*/  LOP3.LUT P0, RZ, R0, 0xff, RZ, 0xc0, !PT ;  /* 0x000000ff00ff7812 */ /* 0x000fe4000780c0ff */
[----:B------:R-:W-:-:S11]  /*89a0*/  LOP3.LUT R163, R163, 0x1, RZ, 0x3c, !PT ;  /* 0x00000001a3a37812 */ /* 0x000fd600078e3cff */
[----:B------:R-:W-:Y:S05]  /*89b0*/  @P0 BRA `(.L_x_294) ;  /* 0xffffff8800a00947 */ /* 0x000fea000383ffff */
[----:B------:R-:W-:Y:S05]  /*89c0*/  EXIT ;  /* 0x000000000000794d */ /* 0x000fea0003800000 */
.L_x_13:
[----:B------:R-:W-:-:S08]  /*89d0*/  ISETP.NE.AND P0, PT, R0, RZ, PT ;  /* 0x000000ff0000720c */ /* 0x000fd00003f05270 */
[----:B0-----:R-:W0:-:S00]  /*89e0*/  USETMAXREG.DEALLOC.CTAPOOL 0x28 ;  /* 0x00000028000079c8 */ /* 0x001e0000080e0500 */
[----:B------:R-:W-:Y:S05]  /*89f0*/  @P0 EXIT ;  /* 0x000000000000094d */ /* 0x000fea0003800000 */
[----:B0-----:R-:W-:Y:S01]  /*8a00*/  LOP3.LUT P0, RZ, R8, 0xff, RZ, 0xc0, !PT ;  /* 0x000000ff08ff7812 */ /* 0x001fe2000780c0ff */
[----:B------:R-:W-:Y:S02]  /*8a10*/  IMAD.MOV.U32 R0, RZ, RZ, 0x1 ;  /* 0x00000001ff007424 */ /* 0x000fe400078e00ff */
[----:B------:R-:W-:-:S10]  /*8a20*/  IMAD.MOV.U32 R7, RZ, RZ, RZ ;  /* 0x000000ffff077224 */ /* 0x000fd400078e00ff */
[----:B------:R-:W-:Y:S05]  /*8a30*/  @!P0 BRA `(.L_x_295) ;  /* 0x0000000c001c8947 */ /* 0x000fea0003800000 */
[----:B------:R-:W-:Y:S01]  /*8a40*/  LOP3.LUT P0, RZ, R4, 0x1f, RZ, 0xc0, !PT ;  /* 0x0000001f04ff7812 */ /* 0x000fe2000780c0ff */
[----:B------:R-:W-:Y:S01]  /*8a50*/  ULDC UR5, c[0x0][0x658] ;  /* 0x0001960000057ab9 */ /* 0x000fe20000000800 */
[----:B------:R-:W-:Y:S01]  /*8a60*/  UMOV UR6, 0xffffffff ;  /* 0xffffffff00067882 */ /* 0x000fe20000000000 */
[----:B------:R-:W-:Y:S01]  /*8a70*/  BSSY B0, `(.L_x_295) ;  /* 0x00000c3000007945 */ /* 0x000fe20003800000 */
[----:B------:R-:W-:Y:S01]  /*8a80*/  USHF.L.U32 UR6, UR6, UR5, URZ ;  /* 0x0000000506067299 */ /* 0x000fe2000800063f */
[C---:B------:R-:W-:Y:S01]  /*8a90*/  ISETP.NE.AND P2, PT, R3.reuse, RZ, PT ;  /* 0x000000ff0300720c */ /* 0x040fe20003f45270 */
[----:B------:R-:W-:Y:S01]  /*8aa0*/  IMAD.MOV.U32 R8, RZ, RZ, 0x1 ;  /* 0x00000001ff087424 */ /* 0x000fe200078e00ff */
[----:B------:R-:W-:Y:S01]  /*8ab0*/  ISETP.NE.OR P0, PT, R3, RZ, !P0 ;  /* 0x000000ff0300720c */ /* 0x000fe20004705670 */
[----:B------:R-:W-:Y:S01]  /*8ac0*/  IMAD.MOV.U32 R0, RZ, RZ, 0x1 ;  /* 0x00000001ff007424 */ /* 0x000fe200078e00ff */
[----:B------:R-:W-:Y:S01]  /*8ad0*/  LOP3.LUT R6, R16, 0x2, RZ, 0xfc, !PT ;  /* 0x0000000210067812 */ /* 0x000fe200078efcff */
[----:B------:R-:W-:Y:S01]  /*8ae0*/  IMAD.MOV.U32 R7, RZ, RZ, RZ ;  /* 0x000000ffff077224 */ /* 0x000fe200078e00ff */
[----:B------:R-:W-:Y:S01]  /*8af0*/  ULDC UR4, c[0x0][0x600] ;  /* 0x0001800000047ab9 */ /* 0x000fe20000000800 */
[----:B------:R-:W-:Y:S01]  /*8b00*/  UMOV UR7, 0x1 ;  /* 0x0000000100077882 */ /* 0x000fe20000000000 */
[----:B------:R-:W-:-:S02]  /*8b10*/  UIADD3 UR19, UR40, 0x1, URZ ;  /* 0x0000000128137890 */ /* 0x000fc4000fffe03f */
[----:B------:R-:W-:Y:S02]  /*8b20*/  UIADD3 UR15, UR4, -0x1, URZ ;  /* 0xffffffff040f7890 */ /* 0x000fe4000fffe03f */
[----:B------:R-:W-:Y:S02]  /*8b30*/  USHF.L.U32 UR17, UR7, UR5, URZ ;  /* 0x0000000507117299 */ /* 0x000fe4000800063f */
[----:B------:R-:W-:Y:S01]  /*8b40*/  ULOP3.LUT UR16, URZ, UR6, URZ, 0x33, !UPT ;  /* 0x000000063f107292 */ /* 0x000fe2000f8e333f */
[----:B------:R-:W-:-:S11]  /*8b50*/  ULDC.64 UR20, c[0x0][0x198] ;  /* 0x0000660000147ab9 */ /* 0x000fd60000000a00 */
.L_x_307:
[----:B------:R-:W-:-:S03]  /*8b60*/  UMOV UR4, 0xffffffff ;  /* 0xffffffff00047882 */ /* 0x000fc60000000000 */
[----:B------:R-:W-:Y:S05]  /*8b70*/  BRA.DIV UR4, `(.L_x_296) ;  /* 0x0000001204047947 */ /* 0x000fea000b800000 */
[----:B------:R-:W-:-:S13]  /*8b80*/  ELECT P6, URZ, PT ;  /* 0x00000000003f782f */ /* 0x000fda00038c0000 */
.L_x_321:
[----:B------:R-:W0:Y:S01]  /*8b90*/  LDC R3, c[0x0][0x28c] ;  /* 0x0000a300ff037b82 */ /* 0x000e220000000800 */
[----:B------:R-:W-:Y:S01]  /*8ba0*/  BSSY B1, `(.L_x_297) ;  /* 0x0000037000017945 */ /* 0x000fe20003800000 */
[----:B0-----:R-:W-:-:S13]  /*8bb0*/  ISETP.LT.OR P6, PT, R3, 0x1, !P6 ;  /* 0x000000010300780c */ /* 0x001fda00077c1670 */
[----:B------:R-:W-:Y:S05]  /*8bc0*/  @P6 BRA `(.L_x_298) ;  /* 0x0000000000d06947 */ /* 0x000fea0003800000 */
[----:B------:R-:W-:Y:S02]  /*8bd0*/  IMAD.SHL.U32 R22, R22, 0x100, RZ ;  /* 0x0000010016167824 */ /* 0x000fe400078e00ff */
[----:B------:R-:W-:Y:S02]  /*8be0*/  IMAD.SHL.U32 R19, R19, 0x40, RZ ;  /* 0x0000004013137824 */ /* 0x000fe400078e00ff */
[----:B------:R-:W-:Y:S02]  /*8bf0*/  IMAD.MOV.U32 R12, RZ, RZ, RZ ;  /* 0x000000ffff0c7224 */ /* 0x000fe400078e00ff */
[----:B------:R-:W-:Y:S02]  /*8c00*/  IMAD.U32 R13, RZ, RZ, UR19 ;  /* 0x00000013ff0d7e24 */ /* 0x000fe4000f8e00ff */
[----:B------:R-:W-:Y:S02]  /*8c10*/  IMAD.MOV.U32 R3, RZ, RZ, R0 ;  /* 0x000000ffff037224 */ /* 0x000fe400078e0000 */
[----:B------:R-:W-:-:S07]  /*8c20*/  IMAD.MOV.U32 R4, RZ, RZ, R7 ;  /* 0x000000ffff047224 */ /* 0x000fce00078e0007 */
.L_x_302:
[----:B------:R-:W0:Y:S01]  /*8c30*/  S2R R10, SR_CgaCtaId ;  /* 0x00000000000a7919 */ /* 0x000e220000008800 */
[----:B------:R-:W-:Y:S01]  /*8c40*/  MOV R5, 0x400 ;  /* 0x0000040000057802 */ /* 0x000fe20000000f00 */
[----:B------:R-:W1:Y:S03]  /*8c50*/  @!P2 LDC R9, c[0x0][0x500] ;  /* 0x00014000ff09ab82 */ /* 0x000e660000000800 */
[----:B0-----:R-:W-:Y:S02]  /*8c60*/  LEA R11, R10, R5, 0x18 ;  /* 0x000000050a0b7211 */ /* 0x001fe400078ec0ff */
[----:B------:R-:W-:-:S03]  /*8c70*/  SHF.L.U32 R5, R3, 0x1f, RZ ;  /* 0x0000001f03057819 */ /* 0x000fc600000006ff */
[----:B------:R-:W-:-:S04]  /*8c80*/  IMAD R10, R4, 0x8, R11 ;  /* 0x00000008040a7824 */ /* 0x000fc800078e020b */
[----:B------:R-:W0:Y:S02]  /*8c90*/  SYNCS.PHASECHK.TRANS64.TRYWAIT P1, [R10+URZ+0x28], R5 ;  /* 0x000028050a0075a7 */ /* 0x000e24000802017f */
[----:B01----:R-:W-:Y:S05]  /*8ca0*/  @!P1 BRA `(.L_x_299) ;  /* 0x0000000c00d89947 */ /* 0x003fea0003800000 */
.L_x_322:
[----:B0-----:R-:W-:Y:S01]  /*8cb0*/  PRMT R5, R6, 0x9910, RZ ;  /* 0x0000991006057816 */ /* 0x001fe200000000ff */
[----:B------:R0:W-:Y:S03]  /*8cc0*/  @!P2 SYNCS.ARRIVE.TRANS64 RZ, [R10+URZ], R9 ;  /* 0x000000090affa9a7 */ /* 0x0001e6000800003f */
[----:B------:R-:W-:-:S13]  /*8cd0*/  ISETP.NE.AND P1, PT, R5, 0x2, PT ;  /* 0x000000020500780c */ /* 0x000fda0003f25270 */
[----:B0-----:R-:W-:Y:S05]  /*8ce0*/  @P1 BRA `(.L_x_300) ;  /* 0x0000000000041947 */ /* 0x001fea0003800000 */
[----:B------:R-:W-:Y:S01]  /*8cf0*/  BPT.TRAP 0x1 ;  /* 0x000000040000795c */ /* 0x000fe20000300000 */
.L_x_300:
[----:B------:R-:W-:Y:S05]  /*8d00*/  @P0 BRA `(.L_x_301) ;  /* 0x0000000000040947 */ /* 0x000fea0003800000 */
[----:B------:R-:W-:Y:S01]  /*8d10*/  BPT.TRAP 0x1 ;  /* 0x000000040000795c */ /* 0x000fe20000300000 */
.L_x_301:
[--C-:B------:R-:W-:Y:S01]  /*8d20*/  IMAD R5, R4, 0x2000, R11.reuse ;  /* 0x0000200004057824 */ /* 0x100fe200078e020b */
[----:B------:R-:W-:Y:S01]  /*8d30*/  R2UR UR9, R10 ;  /* 0x000000000a0972ca */ /* 0x000fe200000e0000 */
[C---:B------:R-:W-:Y:S01]  /*8d40*/  IMAD R11, R4.reuse, 0x8000, R11 ;  /* 0x00008000040b7824 */ /* 0x040fe200078e020b */
[----:B------:R-:W-:Y:S01]  /*8d50*/  UIADD3 UR4, UP0, UR20, 0xf0, URZ ;  /* 0x000000f014047890 */ /* 0x000fe2000ff1e03f */
[----:B------:R-:W-:Y:S01]  /*8d60*/  VIADD R13, R13, 0xffffffff ;  /* 0xffffffff0d0d7836 */ /* 0x000fe20000000000 */
[----:B------:R-:W-:Y:S01]  /*8d70*/  R2UR UR5, R5 ;  /* 0x00000000050572ca */ /* 0x000fe200000e0000 */
[----:B------:R-:W-:Y:S01]  /*8d80*/  UIADD3 UR22, UP1, UR20, 0x1f0, URZ ;  /* 0x000001f014167890 */ /* 0x000fe2000ff3e03f */
[----:B------:R-:W-:Y:S01]  /*8d90*/  R2UR UR8, R11 ;  /* 0x000000000b0872ca */ /* 0x000fe200000e0000 */
[----:B------:R-:W-:Y:S01]  /*8da0*/  VIADD R4, R4, 0x1 ;  /* 0x0000000104047836 */ /* 0x000fe20000000000 */
[----:B------:R-:W-:Y:S01]  /*8db0*/  R2UR UR11, R19 ;  /* 0x00000000130b72ca */ /* 0x000fe200000e0000 */
[----:B------:R-:W-:Y:S01]  /*8dc0*/  UIADD3.X UR23, URZ, UR21, URZ, UP1, !UPT ;  /* 0x000000153f177290 */ /* 0x000fe20008ffe43f */
[----:B------:R-:W-:Y:S01]  /*8dd0*/  R2UR UR10, R12 ;  /* 0x000000000c0a72ca */ /* 0x000fe200000e0000 */
[----:B------:R-:W-:Y:S01]  /*8de0*/  UMOV UR6, 0x0 ;  /* 0x0000000000067882 */ /* 0x000fe20000000000 */
[----:B------:R-:W-:Y:S01]  /*8df0*/  R2UR UR12, R2 ;  /* 0x00000000020c72ca */ /* 0x000fe200000e0000 */
[----:B------:R-:W-:Y:S01]  /*8e00*/  UMOV UR7, 0x10000000 ;  /* 0x1000000000077882 */ /* 0x000fe20000000000 */
[----:B------:R-:W-:Y:S01]  /*8e10*/  R2UR UR18, R22 ;  /* 0x00000000161272ca */ /* 0x000fe200000e0000 */
[----:B------:R-:W-:Y:S01]  /*8e20*/  VIADD R12, R12, 0x80 ;  /* 0x000000800c0c7836 */ /* 0x000fe20000000000 */
[----:B------:R-:W-:Y:S01]  /*8e30*/  ISETP.GT.AND P3, PT, R13, 0x1, PT ;  /* 0x000000010d00780c */ /* 0x000fe20003f64270 */
[----:B------:R-:W-:Y:S01]  /*8e40*/  UIADD3 UR13, UR5, 0x180, URZ ;  /* 0x00000180050d7890 */ /* 0x000fe2000fffe03f */
[----:B------:R-:W-:Y:S01]  /*8e50*/  ISETP.NE.AND P1, PT, R4, 0x5, PT ;  /* 0x000000050400780c */ /* 0x000fe20003f25270 */
[----:B------:R-:W-:-:S02]  /*8e60*/  UIADD3.X UR5, URZ, UR21, URZ, UP0, !UPT ;  /* 0x000000153f057290 */ /* 0x000fc400087fe43f */
[----:B------:R-:W-:Y:S01]  /*8e70*/  UIADD3 UR14, UR8, 0xa180, URZ ;  /* 0x0000a180080e7890 */ /* 0x000fe2000fffe03f */
[----:B------:R-:W-:Y:S02]  /*8e80*/  SEL R10, RZ, 0x1, P1 ;  /* 0x00000001ff0a7807 */ /* 0x000fe40000800000 */
[----:B------:R-:W-:Y:S01]  /*8e90*/  UMOV UR8, UR13 ;  /* 0x0000000d00087c82 */ /* 0x000fe20008000000 */
[----:B------:R-:W-:Y:S02]  /*8ea0*/  SEL R4, R4, RZ, P1 ;  /* 0x000000ff04047207 */ /* 0x000fe40000800000 */
[----:B------:R-:W-:Y:S01]  /*8eb0*/  LOP3.LUT R3, R3, R10, RZ, 0x3c, !PT ;  /* 0x0000000a03037212 */ /* 0x000fe200078e3cff */
[----:B------:R0:W-:Y:S02]  /*8ec0*/  UTMALDG.3D [UR8], [UR4], desc[UR6] ;  /* 0x00000608040075b4 */ /* 0x0001e40008011000 */
[----:B0-----:R-:W-:Y:S01]  /*8ed0*/  UMOV UR8, UR14 ;  /* 0x0000000e00087c82 */ /* 0x001fe20008000000 */
[----:B------:R-:W-:-:S02]  /*8ee0*/  UMOV UR11, UR18 ;  /* 0x00000012000b7c82 */ /* 0x000fc40008000000 */
[----:B------:R0:W-:Y:S02]  /*8ef0*/  UTMALDG.3D [UR8], [UR22], desc[UR6] ;  /* 0x00000608160075b4 */ /* 0x0001e40008011000 */
[----:B0-----:R-:W-:Y:S05]  /*8f00*/  @P3 BRA `(.L_x_302) ;  /* 0xfffffffc00483947 */ /* 0x001fea000383ffff */
.L_x_298:
[----:B------:R-:W-:Y:S05]  /*8f10*/  BSYNC B1 ;  /* 0x0000000000017941 */ /* 0x000fea0003800000 */
.L_x_297:
[----:B------:R-:W2:Y:S01]  /*8f20*/  LDL.64 R10, [R1] ;  /* 0x00000000010a7983 */ /* 0x000ea20000100a00 */
[----:B------:R-:W-:Y:S01]  /*8f30*/  LOP3.LUT P4, RZ, R8, 0xff, RZ, 0xc0, !PT ;  /* 0x000000ff08ff7812 */ /* 0x000fe2000788c0ff */
[----:B------:R-:W-:Y:S01]  /*8f40*/  VIADD R4, R7, UR40 ;  /* 0x0000002807047c36 */ /* 0x000fe20008000000 */
[----:B------:R-:W-:Y:S01]  /*8f50*/  ULDC.64 UR4, c[0x0][0x650] ;  /* 0x0001940000047ab9 */ /* 0x000fe20000000a00 */
[----:B------:R-:W-:Y:S01]  /*8f60*/  IMAD.U32 R7, RZ, RZ, UR40 ;  /* 0x00000028ff077e24 */ /* 0x000fe2000f8e00ff */
[----:B------:R-:W-:Y:S01]  /*8f70*/  UISETP.GE.U32.AND UP0, UPT, UR40, 0x5, UPT ;  /* 0x000000052800788c */ /* 0x000fe2000bf06070 */
[----:B------:R-:W-:Y:S01]  /*8f80*/  BSSY B1, `(.L_x_303) ;  /* 0x000006f000017945 */ /* 0x000fe20003800000 */
[----:B------:R-:W-:Y:S01]  /*8f90*/  ISETP.GT.U32.AND P1, PT, R4, 0x4, PT ;  /* 0x000000040400780c */ /* 0x000fe20003f24070 */
[----:B------:R-:W-:Y:S01]  /*8fa0*/  IMAD.MOV.U32 R19, RZ, RZ, -0x1 ;  /* 0xffffffffff137424 */ /* 0x000fe200078e00ff */
[----:B------:R-:W-:Y:S01]  /*8fb0*/  PRMT R8, RZ, 0x7610, R8 ;  /* 0x00007610ff087816 */ /* 0x000fe20000000008 */
[----:B------:R-:W-:Y:S01]  /*8fc0*/  IMAD.MOV.U32 R22, RZ, RZ, -0x1 ;  /* 0xffffffffff167424 */ /* 0x000fe200078e00ff */
[----:B------:R-:W-:-:S02]  /*8fd0*/  ISETP.LT.U32.AND P1, PT, R7, 0x5, P1 ;  /* 0x000000050700780c */ /* 0x000fc40000f21070 */
[----:B------:R-:W-:Y:S01]  /*8fe0*/  PLOP3.LUT P3, PT, PT, PT, UP0, 0x80, 0x0 ;  /* 0x000000000000781c */ /* 0x000fe20003f6f008 */
[----:B------:R-:W0:Y:S01]  /*8ff0*/  @P4 S2R R3, SR_CgaCtaId ;  /* 0x0000000000034919 */ /* 0x000e220000008800 */
[----:B------:R-:W-:-:S04]  /*9000*/  @P4 MOV R2, 0x400 ;  /* 0x0000040000024802 */ /* 0x000fc80000000f00 */
[----:B0-----:R-:W-:Y:S01]  /*9010*/  @P4 LEA R5, R3, R2, 0x18 ;  /* 0x0000000203054211 */ /* 0x001fe200078ec0ff */
[----:B------:R-:W-:-:S03]  /*9020*/  IMAD.WIDE.U32 R2, R4, -0x33333333, RZ ;  /* 0xcccccccd04027825 */ /* 0x000fc600078e00ff */
[----:B------:R0:W-:Y:S01]  /*9030*/  @P4 SYNCS.ARRIVE.TRANS64.A1T0 RZ, [R5+URZ+0x88], RZ ;  /* 0x000088ff05ff49a7 */ /* 0x0001e2000810003f */
[----:B------:R-:W-:Y:S01]  /*9040*/  IMAD.MOV.U32 R2, RZ, RZ, -0x1 ;  /* 0xffffffffff027424 */ /* 0x000fe200078e00ff */
[----:B0-----:R-:W-:Y:S02]  /*9050*/  SHF.R.U32.HI R5, RZ, 0x2, R3 ;  /* 0x00000002ff057819 */ /* 0x001fe40000011603 */
[----:B------:R-:W-:-:S03]  /*9060*/  SEL R3, RZ, 0x1, !P1 ;  /* 0x00000001ff037807 */ /* 0x000fc60004800000 */
[----:B------:R-:W-:Y:S01]  /*9070*/  IMAD R7, R5, -0x5, R4 ;  /* 0xfffffffb05077824 */ /* 0x000fe200078e0204 */
[----:B------:R-:W-:Y:S02]  /*9080*/  LOP3.LUT R0, R0, R3, RZ, 0x3c, !PT ;  /* 0x0000000300007212 */ /* 0x000fe400078e3cff */
[----:B------:R-:W-:Y:S02]  /*9090*/  PRMT R3, RZ, 0x7610, R3 ;  /* 0x00007610ff037816 */ /* 0x000fe40000000003 */
[----:B------:R-:W-:Y:S02]  /*90a0*/  @P3 LOP3.LUT R0, R0, 0x1, R5, 0x78, !PT ;  /* 0x0000000100003812 */ /* 0x000fe400078e7805 */
[----:B--2---:R-:W-:-:S04]  /*90b0*/  IADD3 R18, P4, R18, R10, RZ ;  /* 0x0000000a12127210 */ /* 0x004fc80007f9e0ff */
[----:B------:R-:W-:Y:S01]  /*90c0*/  ISETP.GE.U32.AND P1, PT, R18, UR4, PT ;  /* 0x0000000412007c0c */ /* 0x000fe2000bf26070 */
[----:B------:R-:W-:-:S05]  /*90d0*/  IMAD.X R17, R17, 0x1, R23, P4 ;  /* 0x0000000111117824 */ /* 0x000fca00020e0617 */
[----:B------:R-:W-:-:S13]  /*90e0*/  ISETP.GE.U32.AND.EX P1, PT, R17, UR5, PT, P1 ;  /* 0x0000000511007c0c */ /* 0x000fda000bf26110 */
[----:B------:R-:W-:Y:S05]  /*90f0*/  @P1 BRA `(.L_x_304) ;  /* 0x00000004005c1947 */ /* 0x000fea0003800000 */
[----:B------:R-:W0:Y:S01]  /*9100*/  S2R R11, SR_CTAID.X ;  /* 0x00000000000b7919 */ /* 0x000e220000002500 */
[----:B------:R-:W-:Y:S01]  /*9110*/  ULDC.64 UR4, c[0x0][0x628] ;  /* 0x00018a0000047ab9 */ /* 0x000fe20000000a00 */
[----:B------:R-:W1:Y:S01]  /*9120*/  LDC R12, c[0x0][0x144] ;  /* 0x00005100ff0c7b82 */ /* 0x000e620000000800 */
[----:B------:R-:W-:Y:S01]  /*9130*/  ISETP.NE.U32.AND P1, PT, RZ, UR4, PT ;  /* 0x00000004ff007c0c */ /* 0x000fe2000bf25070 */
[----:B------:R-:W2:Y:S01]  /*9140*/  S2R R9, SR_CTAID.Y ;  /* 0x0000000000097919 */ /* 0x000ea20000002600 */
[----:B------:R-:W-:Y:S01]  /*9150*/  ULDC UR6, c[0x0][0x150] ;  /* 0x0000540000067ab9 */ /* 0x000fe20000000800 */
[----:B------:R-:W-:Y:S01]  /*9160*/  ULDC UR7, c[0x0][0x630] ;  /* 0x00018c0000077ab9 */ /* 0x000fe20000000800 */
[----:B------:R-:W-:Y:S01]  /*9170*/  ISETP.NE.AND.EX P1, PT, RZ, UR5, PT, P1 ;  /* 0x00000005ff007c0c */ /* 0x000fe2000bf25310 */
[----:B------:R-:W-:Y:S01]  /*9180*/  IMAD.MOV.U32 R2, RZ, RZ, R18 ;  /* 0x000000ffff027224 */ /* 0x000fe200078e0012 */
[----:B0-----:R-:W-:-:S05]  /*9190*/  I2FP.F32.U32 R3, R11 ;  /* 0x0000000b00037245 */ /* 0x001fca0000201000 */
[----:B------:R-:W-:Y:S01]  /*91a0*/  FMUL R14, R3, UR6 ;  /* 0x00000006030e7c20 */ /* 0x000fe20008400000 */
[----:B------:R-:W-:-:S05]  /*91b0*/  IMAD.MOV.U32 R3, RZ, RZ, R17 ;  /* 0x000000ffff037224 */ /* 0x000fca00078e0011 */
[----:B--2---:R-:W-:Y:S05]  /*91c0*/  @!P1 BRA `(.L_x_305) ;  /* 0x0000000000289947 */ /* 0x004fea0003800000 */
[----:B------:R-:W-:Y:S02]  /*91d0*/  ULDC UR6, c[0x0][0x634] ;  /* 0x00018d0000067ab9 */ /* 0x000fe40000000800 */
[----:B------:R-:W-:-:S05]  /*91e0*/  IADD3 R3, P1, R18, UR6, RZ ;  /* 0x0000000612037c10 */ /* 0x000fca000ff3e0ff */
[----:B------:R-:W-:-:S04]  /*91f0*/  IMAD.X R13, RZ, RZ, R17, P1 ;  /* 0x000000ffff0d7224 */ /* 0x000fc800008e0611 */
[----:B------:R-:W-:-:S04]  /*9200*/  IMAD.WIDE.U32 R4, R13, UR4, RZ ;  /* 0x000000040d047c25 */ /* 0x000fc8000f8e00ff */
[----:B------:R-:W-:-:S04]  /*9210*/  IMAD.WIDE.U32 R4, P1, R3, UR5, R4 ;  /* 0x0000000503047c25 */ /* 0x000fc8000f820004 */
[----:B------:R-:W-:-:S04]  /*9220*/  IMAD.WIDE.U32 R2, R3, UR4, RZ ;  /* 0x0000000403027c25 */ /* 0x000fc8000f8e00ff */
[----:B------:R-:W-:Y:S01]  /*9230*/  IMAD.MOV.U32 R2, RZ, RZ, R5 ;  /* 0x000000ffff027224 */ /* 0x000fe200078e0005 */
[----:B------:R-:W-:Y:S01]  /*9240*/  IADD3 RZ, P3, R3, R4, RZ ;  /* 0x0000000403ff7210 */ /* 0x000fe20007f7e0ff */
[----:B------:R-:W-:-:S04]  /*9250*/  IMAD.X R3, RZ, RZ, RZ, P1 ;  /* 0x000000ffff037224 */ /* 0x000fc800008e06ff */
[----:B------:R-:W-:-:S08]  /*9260*/  IMAD.WIDE.U32.X R2, R13, UR5, R2, P3 ;  /* 0x000000050d027c25 */ /* 0x000fd000098e0402 */
.L_x_305:
[--C-:B------:R-:W-:Y:S01]  /*9270*/  SHF.R.U64 R10, R2, UR7, R3.reuse ;  /* 0x00000007020a7c19 */ /* 0x100fe20008001203 */
[----:B------:R-:W0:Y:S01]  /*9280*/  F2I.U32.TRUNC.NTZ R14, R14 ;  /* 0x0000000e000e7305 */ /* 0x000e22000020f000 */
[----:B------:R-:W-:Y:S01]  /*9290*/  SHF.R.U32.HI R2, RZ, UR7, R3 ;  /* 0x00000007ff027c19 */ /* 0x000fe20008011603 */
[----:B------:R-:W-:Y:S01]  /*92a0*/  ULDC.64 UR4, c[0x0][0x620] ;  /* 0x0001880000047ab9 */ /* 0x000fe20000000a00 */
[----:B------:R-:W-:Y:S01]  /*92b0*/  IADD3 R5, P1, RZ, -R10, RZ ;  /* 0x8000000aff057210 */ /* 0x000fe20007f3e0ff */
[----:B------:R-:W-:Y:S01]  /*92c0*/  IMAD.MOV.U32 R3, RZ, RZ, R17 ;  /* 0x000000ffff037224 */ /* 0x000fe200078e0011 */
[----:B------:R-:W-:-:S03]  /*92d0*/  ULDC.64 UR6, c[0x0][0x640] ;  /* 0x0001900000067ab9 */ /* 0x000fc60000000a00 */
[----:B------:R-:W-:Y:S01]  /*92e0*/  IMAD.X R2, RZ, RZ, ~R2, P1 ;  /* 0x000000ffff027224 */ /* 0x000fe200008e0e02 */
[----:B------:R-:W-:-:S03]  /*92f0*/  ISETP.NE.U32.AND P1, PT, RZ, UR6, PT ;  /* 0x00000006ff007c0c */ /* 0x000fc6000bf25070 */
[----:B------:R-:W-:Y:S01]  /*9300*/  IMAD R4, R2, UR4, RZ ;  /* 0x0000000402047c24 */ /* 0x000fe2000f8e02ff */
[----:B------:R-:W-:Y:S01]  /*9310*/  ISETP.NE.AND.EX P1, PT, RZ, UR7, PT, P1 ;  /* 0x00000007ff007c0c */ /* 0x000fe2000bf25310 */
[----:B------:R-:W-:-:S04]  /*9320*/  IMAD.MOV.U32 R2, RZ, RZ, R18 ;  /* 0x000000ffff027224 */ /* 0x000fc800078e0012 */
[----:B------:R-:W-:Y:S01]  /*9330*/  IMAD.WIDE.U32 R2, R5, UR4, R2 ;  /* 0x0000000405027c25 */ /* 0x000fe2000f8e0002 */
[----:B------:R-:W-:-:S03]  /*9340*/  ULDC UR4, c[0x0][0x618] ;  /* 0x0001860000047ab9 */ /* 0x000fc60000000800 */
[----:B------:R-:W-:Y:S01]  /*9350*/  IMAD R5, R5, UR5, R4 ;  /* 0x0000000505057c24 */ /* 0x000fe2000f8e0204 */
[----:B------:R-:W-:Y:S01]  /*9360*/  ULDC UR5, c[0x0][0x154] ;  /* 0x0000550000057ab9 */ /* 0x000fe20000000800 */
[----:B0-----:R-:W-:Y:S02]  /*9370*/  IMAD.MOV R4, RZ, RZ, -R14 ;  /* 0x000000ffff047224 */ /* 0x001fe400078e0a0e */
[----:B------:R-:W0:Y:S01]  /*9380*/  LDC R14, c[0x0][0x148] ;  /* 0x00005200ff0e7b82 */ /* 0x000e220000000800 */
[----:B------:R-:W-:Y:S02]  /*9390*/  IMAD.IADD R3, R3, 0x1, R5 ;  /* 0x0000000103037824 */ /* 0x000fe400078e0205 */
[----:B-1----:R-:W-:Y:S01]  /*93a0*/  IMAD R11, R12, R4, R11 ;  /* 0x000000040c0b7224 */ /* 0x002fe200078e020b */
[----:B------:R-:W-:Y:S02]  /*93b0*/  I2FP.F32.U32 R4, R9 ;  /* 0x0000000900047245 */ /* 0x000fe40000201000 */
[----:B------:R-:W-:-:S02]  /*93c0*/  SHF.R.U64 R12, R2, UR4, R3 ;  /* 0x00000004020c7c19 */ /* 0x000fc40008001203 */
[----:B------:R-:W-:Y:S01]  /*93d0*/  SHF.R.U32.HI R3, RZ, UR4, R3 ;  /* 0x00000004ff037c19 */ /* 0x000fe20008011603 */
[----:B------:R-:W-:Y:S01]  /*93e0*/  FMUL R4, R4, UR5 ;  /* 0x0000000504047c20 */ /* 0x000fe20008400000 */
[----:B------:R-:W-:Y:S02]  /*93f0*/  ULDC UR4, c[0x0][0x608] ;  /* 0x0001820000047ab9 */ /* 0x000fe40000000800 */
[--C-:B------:R-:W-:Y:S01]  /*9400*/  SHF.R.U64 R15, R12, UR4, R3.reuse ;  /* 0x000000040c0f7c19 */ /* 0x100fe20008001203 */
[----:B------:R1:W2:Y:S01]  /*9410*/  F2I.U32.TRUNC.NTZ R20, R4 ;  /* 0x0000000400147305 */ /* 0x0002a2000020f000 */
[----:B------:R-:W-:Y:S01]  /*9420*/  SHF.R.U32.HI R2, RZ, UR4, R3 ;  /* 0x00000004ff027c19 */ /* 0x000fe20008011603 */
[----:B------:R-:W-:-:S03]  /*9430*/  ULDC UR4, c[0x0][0x658] ;  /* 0x0001960000047ab9 */ /* 0x000fc60000000800 */
[--C-:B------:R-:W-:Y:S02]  /*9440*/  SHF.R.U64 R13, R15, UR4, R2.reuse ;  /* 0x000000040f0d7c19 */ /* 0x100fe40008001202 */
[----:B------:R-:W-:-:S03]  /*9450*/  SHF.R.U32.HI R19, RZ, UR4, R2 ;  /* 0x00000004ff137c19 */ /* 0x000fc60008011602 */
[----:B------:R-:W-:Y:S02]  /*9460*/  IMAD.MOV.U32 R2, RZ, RZ, R13 ;  /* 0x000000ffff027224 */ /* 0x000fe400078e000d */
[----:B------:R-:W-:Y:S01]  /*9470*/  IMAD.MOV.U32 R3, RZ, RZ, R19 ;  /* 0x000000ffff037224 */ /* 0x000fe200078e0013 */
[----:B-1----:R-:W-:Y:S06]  /*9480*/  @!P1 BRA `(.L_x_306) ;  /* 0x0000000000289947 */ /* 0x002fec0003800000 */
        /* <DEDUP_REMOVED lines=10> */
.L_x_306:
[----:B------:R-:W1:Y:S01]  /*9530*/  LDC R4, c[0x0][0x65c] ;  /* 0x00019700ff047b82 */ /* 0x000e620000000800 */
[----:B------:R-:W-:Y:S01]  /*9540*/  ULDC UR4, c[0x0][0x648] ;  /* 0x0001920000047ab9 */ /* 0x000fe20000000800 */
[----:B------:R-:W-:Y:S01]  /*9550*/  LOP3.LUT R15, R15, UR16, RZ, 0xc0, !PT ;  /* 0x000000100f0f7c12 */ /* 0x000fe2000f8ec0ff */
[----:B--2---:R-:W-:Y:S01]  /*9560*/  IMAD.MOV R20, RZ, RZ, -R20 ;  /* 0x000000ffff147224 */ /* 0x004fe200078e0a14 */
[----:B------:R-:W-:Y:S01]  /*9570*/  SHF.R.U64 R2, R2, UR4, R3 ;  /* 0x0000000402027c19 */ /* 0x000fe20008001203 */
[----:B------:R-:W-:Y:S01]  /*9580*/  ULDC UR4, c[0x0][0x638] ;  /* 0x00018e0000047ab9 */ /* 0x000fe20000000800 */
[----:B------:R-:W-:Y:S01]  /*9590*/  LOP3.LUT R12, R12, UR15, RZ, 0xc0, !PT ;  /* 0x0000000f0c0c7c12 */ /* 0x000fe2000f8ec0ff */
[----:B------:R-:W-:Y:S01]  /*95a0*/  ULDC UR5, c[0x0][0x610] ;  /* 0x0001840000057ab9 */ /* 0x000fe20000000800 */
[----:B------:R-:W-:Y:S01]  /*95b0*/  IMAD.MOV.U32 R3, RZ, RZ, 0x1 ;  /* 0x00000001ff037424 */ /* 0x000fe200078e00ff */
[----:B-1----:R-:W-:Y:S01]  /*95c0*/  ISETP.NE.AND P1, PT, R4, 0x1, PT ;  /* 0x000000010400780c */ /* 0x002fe20003f25270 */
[----:B------:R-:W-:-:S02]  /*95d0*/  IMAD.MOV R4, RZ, RZ, -R2 ;  /* 0x000000ffff047224 */ /* 0x000fc400078e0a02 */
[----:B------:R-:W-:Y:S02]  /*95e0*/  IMAD R2, R2, UR17, R15 ;  /* 0x0000001102027c24 */ /* 0x000fe4000f8e020f */
[----:B------:R-:W-:Y:S01]  /*95f0*/  IMAD R13, R4, UR4, R13 ;  /* 0x00000004040d7c24 */ /* 0x000fe2000f8e020d */
[----:B------:R-:W-:-:S07]  /*9600*/  ULDC UR4, c[0x0][0x600] ;  /* 0x0001800000047ab9 */ /* 0x000fce0000000800 */
[----:B0-----:R-:W-:-:S04]  /*9610*/  @P1 IMAD R11, R14, R20, R9 ;  /* 0x000000140e0b1224 */ /* 0x001fc800078e0209 */
[----:B------:R-:W-:Y:S02]  /*9620*/  IMAD R11, R2, UR5, R11 ;  /* 0x00000005020b7c24 */ /* 0x000fe4000f8e020b */
[----:B------:R-:W-:-:S05]  /*9630*/  IMAD R2, R13, UR4, R12 ;  /* 0x000000040d027c24 */ /* 0x000fca000f8e020c */
[----:B------:R-:W-:Y:S02]  /*9640*/  SEL R22, R2, R11, !P1 ;  /* 0x0000000b02167207 */ /* 0x000fe40004800000 */
[----:B------:R-:W-:Y:S01]  /*9650*/  SEL R19, R11, R2, !P1 ;  /* 0x000000020b137207 */ /* 0x000fe20004800000 */
[----:B------:R-:W-:-:S07]  /*9660*/  IMAD.MOV.U32 R2, RZ, RZ, R10 ;  /* 0x000000ffff027224 */ /* 0x000fce00078e000a */
.L_x_304:
[----:B------:R-:W-:Y:S05]  /*9670*/  BSYNC B1 ;  /* 0x0000000000017941 */ /* 0x000fea0003800000 */
.L_x_303:
[----:B------:R-:W-:-:S13]  /*9680*/  LOP3.LUT P1, RZ, R3, 0xff, RZ, 0xc0, !PT ;  /* 0x000000ff03ff7812 */ /* 0x000fda000782c0ff */
[----:B------:R-:W-:Y:S05]  /*9690*/  @P1 BRA `(.L_x_307) ;  /* 0xfffffff400301947 */ /* 0x000fea000383ffff */
[----:B------:R-:W-:Y:S05]  /*96a0*/  BSYNC B0 ;  /* 0x0000000000007941 */ /* 0x000fea0003800000 */
.L_x_295:
[----:B------:R-:W-:-:S03]  /*96b0*/  UMOV UR4, 0xffffffff ;  /* 0xffffffff00047882 */ /* 0x000fc60000000000 */
[----:B------:R-:W-:Y:S05]  /*96c0*/  BRA.DIV UR4, `(.L_x_308) ;  /* 0x0000000604647947 */ /* 0x000fea000b800000 */
[----:B------:R-:W-:-:S13]  /*96d0*/  ELECT P6, URZ, PT ;  /* 0x00000000003f782f */ /* 0x000fda00038c0000 */
.L_x_325:
[----:B------:R-:W-:Y:S04]  /*96e0*/  BSSY B0, `(.L_x_309) ;  /* 0x0000034000007945 */ /* 0x000fe80003800000 */
[----:B------:R-:W-:Y:S05]  /*96f0*/  @!P6 BRA `(.L_x_310) ;  /* 0x0000000000c8e947 */ /* 0x000fea0003800000 */
[----:B------:R-:W-:-:S04]  /*9700*/  LOP3.LUT R16, R16, 0x2, RZ, 0xfc, !PT ;  /* 0x0000000210107812 */ /* 0x000fc800078efcff */
[----:B------:R-:W-:-:S13]  /*9710*/  ISETP.NE.AND P0, PT, R16, 0x3, PT ;  /* 0x000000031000780c */ /* 0x000fda0003f05270 */
[----:B------:R-:W-:Y:S05]  /*9720*/  @!P0 BRA `(.L_x_311) ;  /* 0x0000000000048947 */ /* 0x000fea0003800000 */
[----:B------:R-:W-:Y:S01]  /*9730*/  BPT.TRAP 0x1 ;  /* 0x000000040000795c */ /* 0x000fe20000300000 */
.L_x_311:
[----:B------:R-:W0:Y:S01]  /*9740*/  S2R R3, SR_CgaCtaId ;  /* 0x0000000000037919 */ /* 0x000e220000008800 */
[----:B------:R-:W-:Y:S02]  /*9750*/  MOV R2, 0x400 ;  /* 0x0000040000027802 */ /* 0x000fe40000000f00 */
[----:B------:R-:W-:Y:S02]  /*9760*/  SHF.L.U32 R4, R0, 0x1f, RZ ;  /* 0x0000001f00047819 */ /* 0x000fe400000006ff */
[----:B0-----:R-:W-:-:S05]  /*9770*/  LEA R2, R3, R2, 0x18 ;  /* 0x0000000203027211 */ /* 0x001fca00078ec0ff */
[----:B------:R-:W-:-:S04]  /*9780*/  VIADD R2, R2, 0x28 ;  /* 0x0000002802027836 */ /* 0x000fc80000000000 */
[C---:B------:R-:W-:Y:S02]  /*9790*/  IMAD R9, R7.reuse, 0x8, R2 ;  /* 0x0000000807097824 */ /* 0x040fe400078e0202 */
[----:B------:R-:W-:Y:S02]  /*97a0*/  VIADD R7, R7, 0x1 ;  /* 0x0000000107077836 */ /* 0x000fe40000000000 */
[----:B------:R-:W0:Y:S03]  /*97b0*/  SYNCS.PHASECHK.TRANS64.TRYWAIT P0, [R9+URZ], R4 ;  /* 0x00000004090075a7 */ /* 0x000e26000800017f */
[----:B------:R-:W-:-:S04]  /*97c0*/  ISETP.NE.AND P1, PT, R7, 0x5, PT ;  /* 0x000000050700780c */ /* 0x000fc80003f25270 */
[----:B------:R-:W-:Y:S02]  /*97d0*/  SEL R3, RZ, 0x1, P1 ;  /* 0x00000001ff037807 */ /* 0x000fe40000800000 */
[----:B------:R-:W-:Y:S02]  /*97e0*/  SEL R7, R7, RZ, P1 ;  /* 0x000000ff07077207 */ /* 0x000fe40000800000 */
[----:B------:R-:W-:-:S03]  /*97f0*/  LOP3.LUT R6, R0, R3, RZ, 0x3c, !PT ;  /* 0x0000000300067212 */ /* 0x000fc600078e3cff */
[----:B------:R-:W-:Y:S01]  /*9800*/  IMAD R8, R7, 0x8, R2 ;  /* 0x0000000807087824 */ /* 0x000fe200078e0202 */
[----:B------:R-:W-:Y:S01]  /*9810*/  SHF.L.U32 R5, R6, 0x1f, RZ ;  /* 0x0000001f06057819 */ /* 0x000fe200000006ff */
[----:B0-----:R-:W-:Y:S06]  /*9820*/  @!P0 BRA `(.L_x_312) ;  /* 0x00000004002c8947 */ /* 0x001fec0003800000 */
.L_x_326:
[----:B------:R-:W1:Y:S01]  /*9830*/  SYNCS.PHASECHK.TRANS64.TRYWAIT P0, [R8+URZ], R5 ;  /* 0x00000005080075a7 */ /* 0x000e62000800017f */
[----:B------:R-:W-:-:S05]  /*9840*/  VIADD R0, R7, 0x1 ;  /* 0x0000000107007836 */ /* 0x000fca0000000000 */
[----:B------:R-:W-:-:S04]  /*9850*/  ISETP.NE.AND P1, PT, R0, 0x5, PT ;  /* 0x000000050000780c */ /* 0x000fc80003f25270 */
[----:B------:R-:W-:Y:S02]  /*9860*/  SEL R3, RZ, 0x1, P1 ;  /* 0x00000001ff037807 */ /* 0x000fe40000800000 */
[----:B------:R-:W-:Y:S02]  /*9870*/  SEL R7, R0, RZ, P1 ;  /* 0x000000ff00077207 */ /* 0x000fe40000800000 */
[----:B------:R-:W-:-:S03]  /*9880*/  LOP3.LUT R6, R6, R3, RZ, 0x3c, !PT ;  /* 0x0000000306067212 */ /* 0x000fc600078e3cff */
[----:B0-----:R-:W-:Y:S01]  /*9890*/  IMAD R9, R7, 0x8, R2 ;  /* 0x0000000807097824 */ /* 0x001fe200078e0202 */
[----:B------:R-:W-:Y:S01]  /*98a0*/  SHF.L.U32 R4, R6, 0x1f, RZ ;  /* 0x0000001f06047819 */ /* 0x000fe200000006ff */
[----:B-1----:R-:W-:Y:S06]  /*98b0*/  @!P0 BRA `(.L_x_313) ;  /* 0x00000004001c8947 */ /* 0x002fec0003800000 */
.L_x_327:
[----:B------:R-:W1:Y:S01]  /*98c0*/  SYNCS.PHASECHK.TRANS64.TRYWAIT P0, [R9+URZ], R4 ;  /* 0x00000004090075a7 */ /* 0x000e62000800017f */
[----:B------:R-:W-:-:S05]  /*98d0*/  VIADD R0, R7, 0x1 ;  /* 0x0000000107007836 */ /* 0x000fca0000000000 */
[----:B------:R-:W-:-:S04]  /*98e0*/  ISETP.NE.AND P1, PT, R0, 0x5, PT ;  /* 0x000000050000780c */ /* 0x000fc80003f25270 */
[----:B------:R-:W-:Y:S02]  /*98f0*/  SEL R3, RZ, 0x1, P1 ;  /* 0x00000001ff037807 */ /* 0x000fe40000800000 */
[----:B------:R-:W-:Y:S02]  /*9900*/  SEL R7, R0, RZ, P1 ;  /* 0x000000ff00077207 */ /* 0x000fe40000800000 */
[----:B------:R-:W-:-:S03]  /*9910*/  LOP3.LUT R11, R6, R3, RZ, 0x3c, !PT ;  /* 0x00000003060b7212 */ /* 0x000fc600078e3cff */
[----:B------:R-:W-:Y:S01]  /*9920*/  IMAD R6, R7, 0x8, R2 ;  /* 0x0000000807067824 */ /* 0x000fe200078e0202 */
[----:B0-----:R-:W-:Y:S01]  /*9930*/  SHF.L.U32 R5, R11, 0x1f, RZ ;  /* 0x0000001f0b057819 */ /* 0x001fe200000006ff */
[----:B-1----:R-:W-:Y:S06]  /*9940*/  @!P0 BRA `(.L_x_314) ;  /* 0x00000004000c8947 */ /* 0x002fec0003800000 */
.L_x_328:
[----:B------:R-:W1:Y:S01]  /*9950*/  SYNCS.PHASECHK.TRANS64.TRYWAIT P0, [R6+URZ], R5 ;  /* 0x00000005060075a7 */ /* 0x000e62000800017f */
[----:B------:R-:W-:-:S05]  /*9960*/  VIADD R0, R7, 0x1 ;  /* 0x0000000107007836 */ /* 0x000fca0000000000 */
[----:B------:R-:W-:-:S04]  /*9970*/  ISETP.NE.AND P1, PT, R0, 0x5, PT ;  /* 0x000000050000780c */ /* 0x000fc80003f25270 */
[----:B0-----:R-:W-:Y:S02]  /*9980*/  SEL R4, RZ, 0x1, P1 ;  /* 0x00000001ff047807 */ /* 0x001fe40000800000 */
[----:B------:R-:W-:Y:S02]  /*9990*/  SEL R3, R0, RZ, P1 ;  /* 0x000000ff00037207 */ /* 0x000fe40000800000 */
[----:B------:R-:W-:Y:S01]  /*99a0*/  LOP3.LUT R0, R11, R4, RZ, 0x3c, !PT ;  /* 0x000000040b007212 */ /* 0x000fe200078e3cff */
[----:B-1----:R-:W-:Y:S06]  /*99b0*/  @!P0 BRA `(.L_x_315) ;  /* 0x0000000400048947 */ /* 0x002fec0003800000 */
.L_x_329:
[----:B------:R-:W-:Y:S01]  /*99c0*/  IMAD R3, R3, 0x8, R2 ;  /* 0x0000000803037824 */ /* 0x000fe200078e0202 */
[----:B------:R-:W-:-:S07]  /*99d0*/  SHF.L.U32 R0, R0, 0x1f, RZ ;  /* 0x0000001f00007819 */ /* 0x000fce00000006ff */
.L_x_316:
[----:B-1----:R1:W2:Y:S02]  /*99e0*/  SYNCS.PHASECHK.TRANS64.TRYWAIT P0, [R3+URZ], R0 ;  /* 0x00000000030075a7 */ /* 0x0022a4000800017f */
[----:B--2---:R-:W-:Y:S05]  /*99f0*/  @!P0 NANOSLEEP.SYNCS 0x989680 ;  /* 0x009896800000895d */ /* 0x004fea0003900000 */
[----:B------:R-:W2:Y:S02]  /*9a00*/  @!P0 SYNCS.PHASECHK.TRANS64 P0, [R3+URZ], R0 ;  /* 0x00000000030085a7 */ /* 0x000ea4000800007f */
[----:B--2---:R-:W-:Y:S05]  /*9a10*/  @!P0 BRA `(.L_x_316) ;  /* 0xfffffffc00f08947 */ /* 0x004fea000383ffff */
.L_x_310:
[----:B------:R-:W-:Y:S05]  /*9a20*/  BSYNC B0 ;  /* 0x0000000000007941 */ /* 0x000fea0003800000 */
.L_x_309:
[----:B------:R-:W-:Y:S05]  /*9a30*/  EXIT ;  /* 0x000000000000794d */ /* 0x000fea0003800000 */
.L_x_15:
[----:B-1----:R1:W2:Y:S02]  /*9a40*/  SYNCS.PHASECHK.TRANS64.TRYWAIT P0, [R157+URZ], R0 ;  /* 0x000000009d0075a7 */ /* 0x0022a4000800017f */
[----:B--2---:R-:W-:Y:S05]  /*9a50*/  @!P0 NANOSLEEP.SYNCS 0x989680 ;  /* 0x009896800000895d */ /* 0x004fea0003900000 */
[----:B------:R-:W2:Y:S02]  /*9a60*/  @!P0 SYNCS.PHASECHK.TRANS64 P0, [R157+URZ], R0 ;  /* 0x000000009d0085a7 */ /* 0x000ea4000800007f */
[----:B--2---:R-:W-:Y:S05]  /*9a70*/  @!P0 BRA `(.L_x_15) ;  /* 0xfffffffc00f08947 */ /* 0x004fea000383ffff */
[----:B------:R-:W-:Y:S05]  /*9a80*/  BRA `(.L_x_317) ;  /* 0xffffff7800807947 */ /* 0x000fea000383ffff */
.L_x_20:
[----:B--2---:R2:W3:Y:S02]  /*9a90*/  SYNCS.PHASECHK.TRANS64.TRYWAIT P1, [R3+URZ], R0 ;  /* 0x00000000030075a7 */ /* 0x0044e4000802017f */
[----:B---3--:R-:W-:Y:S05]  /*9aa0*/  @!P1 NANOSLEEP.SYNCS 0x989680 ;  /* 0x009896800000995d */ /* 0x008fea0003900000 */
[----:B------:R-:W3:Y:S02]  /*9ab0*/  @!P1 SYNCS.PHASECHK.TRANS64 P1, [R3+URZ], R0 ;  /* 0x00000000030095a7 */ /* 0x000ee4000802007f */
[----:B---3--:R-:W-:Y:S05]  /*9ac0*/  @!P1 BRA `(.L_x_20) ;  /* 0xfffffffc00f09947 */ /* 0x008fea000383ffff */
[----:B------:R-:W-:Y:S05]  /*9ad0*/  BRA `(.L_x_19) ;  /* 0xffffff7800f07947 */ /* 0x000fea000383ffff */
.L_x_25:
[----:B--2---:R-:W-:-:S04]  /*9ae0*/  IMAD.U32 R4, RZ, RZ, UR4 ;  /* 0x00000004ff047e24 */ /* 0x004fc8000f8e00ff */
[----:B------:R2:W3:Y:S03]  /*9af0*/  SYNCS.PHASECHK.TRANS64.TRYWAIT P1, [R4+URZ], R3 ;  /* 0x00000003040075a7 */ /* 0x0004e6000802017f */
[----:B---3--:R-:W-:Y:S05]  /*9b00*/  @!P1 NANOSLEEP.SYNCS 0x989680 ;  /* 0x009896800000995d */ /* 0x008fea0003900000 */
[----:B------:R-:W3:Y:S02]  /*9b10*/  @!P1 SYNCS.PHASECHK.TRANS64 P1, [R4+URZ], R3 ;  /* 0x00000003040095a7 */ /* 0x000ee4000802007f */
[----:B---3--:R-:W-:Y:S05]  /*9b20*/  @!P1 BRA `(.L_x_25) ;  /* 0xfffffffc00ec9947 */ /* 0x008fea000383ffff */
[----:B------:R-:W-:Y:S05]  /*9b30*/  BRA `(.L_x_24) ;  /* 0xffffff7c00c07947 */ /* 0x000fea000383ffff */
.L_x_31:
[----:B-1----:R1:W2:Y:S02]  /*9b40*/  SYNCS.PHASECHK.TRANS64.TRYWAIT P0, [R157+URZ+0x10], R0 ;  /* 0x000010009d0075a7 */ /* 0x0022a4000800017f */
[----:B--2---:R-:W-:Y:S05]  /*9b50*/  @!P0 NANOSLEEP.SYNCS 0x989680 ;  /* 0x009896800000895d */ /* 0x004fea0003900000 */
[----:B------:R-:W2:Y:S02]  /*9b60*/  @!P0 SYNCS.PHASECHK.TRANS64 P0, [R157+URZ+0x10], R0 ;  /* 0x000010009d0085a7 */ /* 0x000ea4000800007f */
[----:B--2---:R-:W-:Y:S05]  /*9b70*/  @!P0 BRA `(.L_x_31) ;  /* 0xfffffffc00f08947 */ /* 0x004fea000383ffff */
[----:B------:R-:W-:Y:S05]  /*9b80*/  BRA `(.L_x_318) ;  /* 0xffffff8000f87947 */ /* 0x000fea000383ffff */
.L_x_296:
[----:B------:R-:W-:Y:S01]  /*9b90*/  BSSY B1, `(.L_x_319) ;  /* 0x0000006000017945 */ /* 0x000fe20003800000 */
[----:B------:R-:W-:-:S07]  /*9ba0*/  IMAD.MOV.U32 R15, RZ, RZ, -0x1 ;  /* 0xffffffffff0f7424 */ /* 0x000fce00078e00ff */
[----:B-----5:R-:W-:Y:S05]  /*9bb0*/  WARPSYNC.COLLECTIVE R15, `(.L_x_320) ;  /* 0x000000000f0c7348 */ /* 0x020fea0003c00000 */
[----:B------:R-:W-:Y:S02]  /*9bc0*/  ELECT P6, UR62, PT ;  /* 0x00000000003e782f */ /* 0x000fe400038c0000 */
[----:B------:R-:W-:Y:S01]  /*9bd0*/  MOV R14, UR62 ;  /* 0x0000003e000e7c02 */ /* 0x000fe20008000f00 */
[----:B-----5:R-:W-:Y:S10]  /*9be0*/  ENDCOLLECTIVE ;  /* 0x000000000000791b */ /* 0x020ff40003800000 */
.L_x_320:
[----:B------:R-:W-:Y:S05]  /*9bf0*/  BSYNC B1 ;  /* 0x0000000000017941 */ /* 0x000fea0003800000 */
.L_x_319:
[----:B------:R-:W-:Y:S05]  /*9c00*/  BRA `(.L_x_321) ;  /* 0xffffffec00e07947 */ /* 0x000fea000383ffff */
.L_x_299:
[----:B0-----:R0:W1:Y:S02]  /*9c10*/  SYNCS.PHASECHK.TRANS64.TRYWAIT P1, [R10+URZ+0x28], R5 ;  /* 0x000028050a0075a7 */ /* 0x001064000802017f */
[----:B-1----:R-:W-:Y:S05]  /*9c20*/  @!P1 NANOSLEEP.SYNCS 0x989680 ;  /* 0x009896800000995d */ /* 0x002fea0003900000 */
[----:B------:R-:W1:Y:S02]  /*9c30*/  @!P1 SYNCS.PHASECHK.TRANS64 P1, [R10+URZ+0x28], R5 ;  /* 0x000028050a0095a7 */ /* 0x000e64000802007f */
[----:B-1----:R-:W-:Y:S05]  /*9c40*/  @!P1 BRA `(.L_x_299) ;  /* 0xfffffffc00f09947 */ /* 0x002fea000383ffff */
[----:B------:R-:W-:Y:S05]  /*9c50*/  BRA `(.L_x_322) ;  /* 0xfffffff000147947 */ /* 0x000fea000383ffff */
.L_x_308:
[----:B------:R-:W-:Y:S01]  /*9c60*/  BSSY B0, `(.L_x_323) ;  /* 0x0000006000007945 */ /* 0x000fe20003800000 */
[----:B------:R-:W-:-:S07]  /*9c70*/  IMAD.MOV.U32 R15, RZ, RZ, -0x1 ;  /* 0xffffffffff0f7424 */ /* 0x000fce00078e00ff */
[----:B-----5:R-:W-:Y:S05]  /*9c80*/  WARPSYNC.COLLECTIVE R15, `(.L_x_324) ;  /* 0x000000000f0c7348 */ /* 0x020fea0003c00000 */
[----:B------:R-:W-:Y:S02]  /*9c90*/  ELECT P6, UR62, PT ;  /* 0x00000000003e782f */ /* 0x000fe400038c0000 */
[----:B------:R-:W-:Y:S01]  /*9ca0*/  MOV R14, UR62 ;  /* 0x0000003e000e7c02 */ /* 0x000fe20008000f00 */
[----:B-----5:R-:W-:Y:S10]  /*9cb0*/  ENDCOLLECTIVE ;  /* 0x000000000000791b */ /* 0x020ff40003800000 */
.L_x_324:
[----:B------:R-:W-:Y:S05]  /*9cc0*/  BSYNC B0 ;  /* 0x0000000000007941 */ /* 0x000fea0003800000 */
.L_x_323:
[----:B------:R-:W-:Y:S05]  /*9cd0*/  BRA `(.L_x_325) ;  /* 0xfffffff800807947 */ /* 0x000fea000383ffff */
.L_x_312:
[----:B0-----:R0:W1:Y:S02]  /*9ce0*/  SYNCS.PHASECHK.TRANS64.TRYWAIT P0, [R9+URZ], R4 ;  /* 0x00000004090075a7 */ /* 0x001064000800017f */
[----:B-1----:R-:W-:Y:S05]  /*9cf0*/  @!P0 NANOSLEEP.SYNCS 0x989680 ;  /* 0x009896800000895d */ /* 0x002fea0003900000 */
[----:B------:R-:W1:Y:S02]  /*9d00*/  @!P0 SYNCS.PHASECHK.TRANS64 P0, [R9+URZ], R4 ;  /* 0x00000004090085a7 */ /* 0x000e64000800007f */
[----:B-1----:R-:W-:Y:S05]  /*9d10*/  @!P0 BRA `(.L_x_312) ;  /* 0xfffffffc00f08947 */ /* 0x002fea000383ffff */
[----:B------:R-:W-:Y:S05]  /*9d20*/  BRA `(.L_x_326) ;  /* 0xfffffff800c07947 */ /* 0x000fea000383ffff */
.L_x_313:
[----:B0-----:R0:W1:Y:S02]  /*9d30*/  SYNCS.PHASECHK.TRANS64.TRYWAIT P0, [R8+URZ], R5 ;  /* 0x00000005080075a7 */ /* 0x001064000800017f */
[----:B-1----:R-:W-:Y:S05]  /*9d40*/  @!P0 NANOSLEEP.SYNCS 0x989680 ;  /* 0x009896800000895d */ /* 0x002fea0003900000 */
[----:B------:R-:W1:Y:S02]  /*9d50*/  @!P0 SYNCS.PHASECHK.TRANS64 P0, [R8+URZ], R5 ;  /* 0x00000005080085a7 */ /* 0x000e64000800007f */
[----:B-1----:R-:W-:Y:S05]  /*9d60*/  @!P0 BRA `(.L_x_313) ;  /* 0xfffffffc00f08947 */ /* 0x002fea000383ffff */
[----:B------:R-:W-:Y:S05]  /*9d70*/  BRA `(.L_x_327) ;  /* 0xfffffff800d07947 */ /* 0x000fea000383ffff */
.L_x_314:
[----:B0-----:R0:W1:Y:S02]  /*9d80*/  SYNCS.PHASECHK.TRANS64.TRYWAIT P0, [R9+URZ], R4 ;  /* 0x00000004090075a7 */ /* 0x001064000800017f */
[----:B-1----:R-:W-:Y:S05]  /*9d90*/  @!P0 NANOSLEEP.SYNCS 0x989680 ;  /* 0x009896800000895d */ /* 0x002fea0003900000 */
[----:B------:R-:W1:Y:S02]  /*9da0*/  @!P0 SYNCS.PHASECHK.TRANS64 P0, [R9+URZ], R4 ;  /* 0x00000004090085a7 */ /* 0x000e64000800007f */
[----:B-1----:R-:W-:Y:S05]  /*9db0*/  @!P0 BRA `(.L_x_314) ;  /* 0xfffffffc00f08947 */ /* 0x002fea000383ffff */
[----:B------:R-:W-:Y:S05]  /*9dc0*/  BRA `(.L_x_328) ;  /* 0xfffffff800e07947 */ /* 0x000fea000383ffff */
.L_x_315:
[----:B0-----:R0:W1:Y:S02]  /*9dd0*/  SYNCS.PHASECHK.TRANS64.TRYWAIT P0, [R6+URZ], R5 ;  /* 0x00000005060075a7 */ /* 0x001064000800017f */
[----:B-1----:R-:W-:Y:S05]  /*9de0*/  @!P0 NANOSLEEP.SYNCS 0x989680 ;  /* 0x009896800000895d */ /* 0x002fea0003900000 */
[----:B------:R-:W1:Y:S02]  /*9df0*/  @!P0 SYNCS.PHASECHK.TRANS64 P0, [R6+URZ], R5 ;  /* 0x00000005060085a7 */ /* 0x000e64000800007f */
[----:B-1----:R-:W-:Y:S05]  /*9e00*/  @!P0 BRA `(.L_x_315) ;  /* 0xfffffffc00f08947 */ /* 0x002fea000383ffff */
[----:B------:R-:W-:Y:S05]  /*9e10*/  BRA `(.L_x_329) ;  /* 0xfffffff800e87947 */ /* 0x000fea000383ffff */
.L_x_330:
[----:B------:R-:W-:-:S00]  /*9e20*/  BRA `(.L_x_330) ;  /* 0xfffffffc00fc7947 */ /* 0x000fc0000383ffff */
[----:B------:R-:W-:-:S00]  /*9e30*/  NOP ;  /* 0x0000000000007918 */ /* 0x000fc00000000000 */
        /* <DEDUP_REMOVED lines=12> */
.L_x_331:


//--------------------- .nv.global.init           --------------------------
	.section	.nv.global.init,"aw",@progbits
.nv.global.init:
	.type		$str$22,@object
	.size		$str$22,($str$23 - $str$22)
$str$22:
        /*0000*/ 	.byte	0x6b, 0x5f, 0x74, 0x69, 0x6c, 0x65, 0x5f, 0x63, 0x6f, 0x75, 0x6e, 0x74, 0x20, 0x3e, 0x3d, 0x20
        /*0010*/ 	.byte	0x31, 0x00
	.type		$str$23,@object
	.size		$str$23,(__unnamed_1 - $str$23)
$str$23:
        /*0012*/ 	.byte	0x2f, 0x74, 0x6d, 0x70, 0x2f, 0x63, 0x75, 0x74, 0x6c, 0x61, 0x73, 0x73, 0x5f, 0x73, 0x77, 0x65
        /*0022*/ 	.byte	0x65, 0x70, 0x5f, 0x73, 0x72, 0x63, 0x2f, 0x69, 0x6e, 0x63, 0x6c, 0x75, 0x64, 0x65, 0x2f, 0x63
        /*0032*/ 	.byte	0x75, 0x74, 0x6c, 0x61, 0x73, 0x73, 0x2f, 0x67, 0x65, 0x6d, 0x6d, 0x2f, 0x63, 0x6f, 0x6c, 0x6c
        /*0042*/ 	.byte	0x65, 0x63, 0x74, 0x69, 0x76, 0x65, 0x2f, 0x73, 0x6d, 0x39, 0x30, 0x5f, 0x6d, 0x6d, 0x61, 0x5f
        /*0052*/ 	.byte	0x74, 0x6d, 0x61, 0x5f, 0x67, 0x6d, 0x6d, 0x61, 0x5f, 0x73, 0x73, 0x5f, 0x77, 0x61, 0x72, 0x70
        /*0062*/ 	.byte	0x73, 0x70, 0x65, 0x63, 0x69, 0x61, 0x6c, 0x69, 0x7a, 0x65, 0x64, 0x2e, 0x68, 0x70, 0x70, 0x00
	.type		__unnamed_1,@object
	.size		__unnamed_1,(.L_0 - __unnamed_1)
__unnamed_1:
        /*0072*/ 	.byte	0x76, 0x6f, 0x69, 0x64, 0x20, 0x63, 0x75, 0x74, 0x6c, 0x61, 0x73, 0x73, 0x3a, 0x3a, 0x67, 0x65
        /* <DEDUP_REMOVED lines=172> */
        /*0b42*/ 	.byte	0x00
.L_0:


//--------------------- .nv.shared._ZN7cutlass13device_kernelINS_4gemm6kernel13GemmUniversalIN4cute5tupleIJiiiiEEENS1_10collective13CollectiveMmaINS1_34MainloopSm90TmaGmmaWarpSpecializedILi5ENS5_IJNS4_1CILi1EEESB_SB_EEENS1_32KernelTmaWarpSpecializedPingpongEEENS5_IJNSA_ILi64EEENSA_ILi256EEENSA_ILi128EEEEEEaNS5_IJlSB_lEEEaSJ_NS4_8TiledMMAINS4_8MMA_AtomIJNS4_4SM904GMMA27MMA_64x256x32_S32S8S8_SS_TNEEEENS4_6LayoutISC_NS5_IJNSA_ILi0EEESR_SR_EEEEENS5_IJNS4_10UnderscoreESU_SU_EEEEENS4_13SM90_TMA_LOADENS4_14ComposedLayoutINS4_7SwizzleILi3ELi4ELi3EEENS4_18smem_ptr_flag_bitsILi8EEENSQ_INS5_IJNSA_ILi8EEESH_EEENS5_IJSH_SB_EEEEEEEvNS4_8identityESX_S17_vS18_EENS_8epilogue10collective6detail29Sm90TmaWarpSpecializedAdapterINS1B_15DefaultEpilogueIaSJ_SJ_NS1A_6thread17LinearCombinationIaLi1EiiLNS1F_9ScaleType4KindE0ELNS_15FloatRoundStyleE2EaEENS1_15EpilogueDefaultEEEEEvvEEEEvNT_6ParamsE --------------------------
	.section	.nv.shared._ZN7cutlass13device_kernelINS_4gemm6kernel13GemmUniversalIN4cute5tupleIJiiiiEEENS1_10collective13CollectiveMmaINS1_34MainloopSm90TmaGmmaWarpSpecializedILi5ENS5_IJNS4_1CILi1EEESB_SB_EEENS1_32KernelTmaWarpSpecializedPingpongEEENS5_IJNSA_ILi64EEENSA_ILi256EEENSA_ILi128EEEEEEaNS5_IJlSB_lEEEaSJ_NS4_8TiledMMAINS4_8MMA_AtomIJNS4_4SM904GMMA27MMA_64x256x32_S32S8S8_SS_TNEEEENS4_6LayoutISC_NS5_IJNSA_ILi0EEESR_SR_EEEEENS5_IJNS4_10UnderscoreESU_SU_EEEEENS4_13SM90_TMA_LOADENS4_14ComposedLayoutINS4_7SwizzleILi3ELi4ELi3EEENS4_18smem_ptr_flag_bitsILi8EEENSQ_INS5_IJNSA_ILi8EEESH_EEENS5_IJSH_SB_EEEEEEEvNS4_8identityESX_S17_vS18_EENS_8epilogue10collective6detail29Sm90TmaWarpSpecializedAdapterINS1B_15DefaultEpilogueIaSJ_SJ_NS1A_6thread17LinearCombinationIaLi1EiiLNS1F_9ScaleType4KindE0ELNS_15FloatRoundStyleE2EaEENS1_15EpilogueDefaultEEEEEvvEEEEvNT_6ParamsE,"aw",@nobits
	.sectionflags	@""
	.align	16
	.zero		1024


//--------------------- .nv.shared.reserved.0     --------------------------
	.section	.nv.shared.reserved.0,"aw",@nobits
	.weak		__nv_reservedSMEM_offset_0_alias
	.size		__nv_reservedSMEM_offset_0_alias, 0, 0
	.other		__nv_reservedSMEM_offset_0_alias,@"STO_CUDA_RESERVED_SHARED STV_DEFAULT"
__nv_reservedSMEM_offset_0_alias:
	.zero		0


//--------------------- .nv.global                --------------------------
	.section	.nv.global,"aw",@nobits
.nv.global:
	.type		_ZN40_INTERNAL_6a0a9232_4_k_cu_10ca2251_261334cute1_E,@object
	.size		_ZN40_INTERNAL_6a0a9232_4_k_cu_10ca2251_261334cute1_E,(_ZN40_INTERNAL_6a0a9232_4_k_cu_10ca2251_261334cuda3std3__45__cpo6cbeginE - _ZN40_INTERNAL_6a0a9232_4_k_cu_10ca2251_261334cute1_E)
_ZN40_INTERNAL_6a0a9232_4_k_cu_10ca2251_261334cute1_E:
	.zero		1
	.type		_ZN40_INTERNAL_6a0a9232_4_k_cu_10ca2251_261334cuda3std3__45__cpo6cbeginE,@object
	.size		_ZN40_INTERNAL_6a0a9232_4_k_cu_10ca2251_261334cuda3std3__45__cpo6cbeginE,(_ZN40_INTERNAL_6a0a9232_4_k_cu_10ca2251_261334cuda3std3__48in_placeE - _ZN40_INTERNAL_6a0a9232_4_k_cu_10ca2251_261334cuda3std3__45__cpo6cbeginE)
_ZN40_INTERNAL_6a0a9232_4_k_cu_10ca2251_261334cuda3std3__45__cpo6cbeginE:
	.zero		1
	.type		_ZN40_INTERNAL_6a0a9232_4_k_cu_10ca2251_261334cuda3std3__48in_placeE,@object
	.size		_ZN40_INTERNAL_6a0a9232_4_k_cu_10ca2251_261334cuda3std3__48in_placeE,(_ZN40_INTERNAL_6a0a9232_4_k_cu_10ca2251_261334cuda3std6ranges3__45__cpo9iter_moveE - _ZN40_INTERNAL_6a0a9232_4_k_cu_10ca2251_261334cuda3std3__48in_placeE)
_ZN40_INTERNAL_6a0a9232_4_k_cu_10ca2251_261334cuda3std3__48in_placeE:
	.zero		1
	.type		_ZN40_INTERNAL_6a0a9232_4_k_cu_10ca2251_261334cuda3std6ranges3__45__cpo9iter_moveE,@object
	.size		_ZN40_INTERNAL_6a0a9232_4_k_cu_10ca2251_261334cuda3std6ranges3__45__cpo9iter_moveE,(_ZN40_INTERNAL_6a0a9232_4_k_cu_10ca2251_261334cuda3std3__45__cpo5beginE - _ZN40_INTERNAL_6a0a9232_4_k_cu_10ca2251_261334cuda3std6ranges3__45__cpo9iter_moveE)
_ZN40_INTERNAL_6a0a9232_4_k_cu_10ca2251_261334cuda3std6ranges3__45__cpo9iter_moveE:
	.zero		1
	.type		_ZN40_INTERNAL_6a0a9232_4_k_cu_10ca2251_261334cuda3std3__45__cpo5beginE,@object
	.size		_ZN40_INTERNAL_6a0a9232_4_k_cu_10ca2251_261334cuda3std3__45__cpo5beginE,(_ZN40_INTERNAL_6a0a9232_4_k_cu_10ca2251_261334cuda3std3__442_GLOBAL__N__6a0a9232_4_k_cu_10ca2251_261336ignoreE - _ZN40_INTERNAL_6a0a9232_4_k_cu_10ca2251_261334cuda3std3__45__cpo5beginE)
_ZN40_INTERNAL_6a0a9232_4_k_cu_10ca2251_261334cuda3std3__45__cpo5beginE:
	.zero		1
	.type		_ZN40_INTERNAL_6a0a9232_4_k_cu_10ca2251_261334cuda3std3__442_GLOBAL__N__6a0a9232_4_k_cu_10ca2251_261336ignoreE,@object
	.size		_ZN40_INTERNAL_6a0a9232_4_k_cu_10ca2251_261334cuda3std3__442_GLOBAL__N__6a0a9232_4_k_cu_10ca2251_261336ignoreE,(_ZN40_INTERNAL_6a0a9232_4_k_cu_10ca2251_261334cute7productE - _ZN40_INTERNAL_6a0a9232_4_k_cu_10ca2251_261334cuda3std3__442_GLOBAL__N__6a0a9232_4_k_cu_10ca2251_261336ignoreE)
_ZN40_INTERNAL_6a0a9232_4_k_cu_10ca2251_261334cuda3std3__442_GLOBAL__N__6a0a9232_4_k_cu_10ca2251_261336ignoreE:
	.zero		1
	.type		_ZN40_INTERNAL_6a0a9232_4_k_cu_10ca2251_261334cute7productE,@object
	.size		_ZN40_INTERNAL_6a0a9232_4_k_cu_10ca2251_261334cute7productE,(_ZN40_INTERNAL_6a0a9232_4_k_cu_10ca2251_261334cuda3std3__45__cpo3endE - _ZN40_INTERNAL_6a0a9232_4_k_cu_10ca2251_261334cute7productE)
_ZN40_INTERNAL_6a0a9232_4_k_cu_10ca2251_261334cute7productE:
	.zero		1
	.type		_ZN40_INTERNAL_6a0a9232_4_k_cu_10ca2251_261334cuda3std3__45__cpo3endE,@object
	.size		_ZN40_INTERNAL_6a0a9232_4_k_cu_10ca2251_261334cuda3std3__45__cpo3endE,(_ZN40_INTERNAL_6a0a9232_4_k_cu_10ca2251_261334cuda3std3__419piecewise_constructE - _ZN40_INTERNAL_6a0a9232_4_k_cu_10ca2251_261334cuda3std3__45__cpo3endE)
_ZN40_INTERNAL_6a0a9232_4_k_cu_10ca2251_261334cuda3std3__45__cpo3endE:
	.zero		1
	.type		_ZN40_INTERNAL_6a0a9232_4_k_cu_10ca2251_261334cuda3std3__419piecewise_constructE,@object
	.size		_ZN40_INTERNAL_6a0a9232_4_k_cu_10ca2251_261334cuda3std3__419piecewise_constructE,(_ZN40_INTERNAL_6a0a9232_4_k_cu_10ca2251_261334cuda3std3__45__cpo4cendE - _ZN40_INTERNAL_6a0a9232_4_k_cu_10ca2251_261334cuda3std3__419piecewise_constructE)
_ZN40_INTERNAL_6a0a9232_4_k_cu_10ca2251_261334cuda3std3__419piecewise_constructE:
	.zero		1
	.type		_ZN40_INTERNAL_6a0a9232_4_k_cu_10ca2251_261334cuda3std3__45__cpo4cendE,@object
	.size		_ZN40_INTERNAL_6a0a9232_4_k_cu_10ca2251_261334cuda3std3__45__cpo4cendE,(_ZN40_INTERNAL_6a0a9232_4_k_cu_10ca2251_261334cuda3std6ranges3__45__cpo4swapE - _ZN40_INTERNAL_6a0a9232_4_k_cu_10ca2251_261334cuda3std3__45__cpo4cendE)
_ZN40_INTERNAL_6a0a9232_4_k_cu_10ca2251_261334cuda3std3__45__cpo4cendE:
	.zero		1
	.type		_ZN40_INTERNAL_6a0a9232_4_k_cu_10ca2251_261334cuda3std6ranges3__45__cpo4swapE,@object
	.size		_ZN40_INTERNAL_6a0a9232_4_k_cu_10ca2251_261334cuda3std6ranges3__45__cpo4swapE,(.L_8 - _ZN40_INTERNAL_6a0a9232_4_k_cu_10ca2251_261334cuda3std6ranges3__45__cpo4swapE)
_ZN40_INTERNAL_6a0a9232_4_k_cu_10ca2251_261334cuda3std6ranges3__45__cpo4swapE:
	.zero		1
.L_8:


//--------------------- .nv.constant0._ZN7cutlass13device_kernelINS_4gemm6kernel13GemmUniversalIN4cute5tupleIJiiiiEEENS1_10collective13CollectiveMmaINS1_34MainloopSm90TmaGmmaWarpSpecializedILi5ENS5_IJNS4_1CILi1EEESB_SB_EEENS1_32KernelTmaWarpSpecializedPingpongEEENS5_IJNSA_ILi64EEENSA_ILi256EEENSA_ILi128EEEEEEaNS5_IJlSB_lEEEaSJ_NS4_8TiledMMAINS4_8MMA_AtomIJNS4_4SM904GMMA27MMA_64x256x32_S32S8S8_SS_TNEEEENS4_6LayoutISC_NS5_IJNSA_ILi0EEESR_SR_EEEEENS5_IJNS4_10UnderscoreESU_SU_EEEEENS4_13SM90_TMA_LOADENS4_14ComposedLayoutINS4_7SwizzleILi3ELi4ELi3EEENS4_18smem_ptr_flag_bitsILi8EEENSQ_INS5_IJNSA_ILi8EEESH_EEENS5_IJSH_SB_EEEEEEEvNS4_8identityESX_S17_vS18_EENS_8epilogue10collective6detail29Sm90TmaWarpSpecializedAdapterINS1B_15DefaultEpilogueIaSJ_SJ_NS1A_6thread17LinearCombinationIaLi1EiiLNS1F_9ScaleType4KindE0ELNS_15FloatRoundStyleE2EaEENS1_15EpilogueDefaultEEEEEvvEEEEvNT_6ParamsE --------------------------
	.section	.nv.constant0._ZN7cutlass13device_kernelINS_4gemm6kernel13GemmUniversalIN4cute5tupleIJiiiiEEENS1_10collective13CollectiveMmaINS1_34MainloopSm90TmaGmmaWarpSpecializedILi5ENS5_IJNS4_1CILi1EEESB_SB_EEENS1_32KernelTmaWarpSpecializedPingpongEEENS5_IJNSA_ILi64EEENSA_ILi256EEENSA_ILi128EEEEEEaNS5_IJlSB_lEEEaSJ_NS4_8TiledMMAINS4_8MMA_AtomIJNS4_4SM904GMMA27MMA_64x256x32_S32S8S8_SS_TNEEEENS4_6LayoutISC_NS5_IJNSA_ILi0EEESR_SR_EEEEENS5_IJNS4_10UnderscoreESU_SU_EEEEENS4_13SM90_TMA_LOADENS4_14ComposedLayoutINS4_7SwizzleILi3ELi4ELi3EEENS4_18smem_ptr_flag_bitsILi8EEENSQ_INS5_IJNSA_ILi8EEESH_EEENS5_IJSH_SB_EEEEEEEvNS4_8identityESX_S17_vS18_EENS_8epilogue10collective6detail29Sm90TmaWarpSpecializedAdapterINS1B_15DefaultEpilogueIaSJ_SJ_NS1A_6thread17LinearCombinationIaLi1EiiLNS1F_9ScaleType4KindE0ELNS_15FloatRoundStyleE2EaEENS1_15EpilogueDefaultEEEEEvvEEEEvNT_6ParamsE,"a",@progbits
	.sectionflags	@""
	.align	4
.nv.constant0._ZN7cutlass13device_kernelINS_4gemm6kernel13GemmUniversalIN4cute5tupleIJiiiiEEENS1_10collective13CollectiveMmaINS1_34MainloopSm90TmaGmmaWarpSpecializedILi5ENS5_IJNS4_1CILi1EEESB_SB_EEENS1_32KernelTmaWarpSpecializedPingpongEEENS5_IJNSA_ILi64EEENSA_ILi256EEENSA_ILi128EEEEEEaNS5_IJlSB_lEEEaSJ_NS4_8TiledMMAINS4_8MMA_AtomIJNS4_4SM904GMMA27MMA_64x256x32_S32S8S8_SS_TNEEEENS4_6LayoutISC_NS5_IJNSA_ILi0EEESR_SR_EEEEENS5_IJNS4_10UnderscoreESU_SU_EEEEENS4_13SM90_TMA_LOADENS4_14ComposedLayoutINS4_7SwizzleILi3ELi4ELi3EEENS4_18smem_ptr_flag_bitsILi8EEENSQ_INS5_IJNSA_ILi8EEESH_EEENS5_IJSH_SB_EEEEEEEvNS4_8identityESX_S17_vS18_EENS_8epilogue10collective6detail29Sm90TmaWarpSpecializedAdapterINS1B_15DefaultEpilogueIaSJ_SJ_NS1A_6thread17LinearCombinationIaLi1EiiLNS1F_9ScaleType4KindE0ELNS_15FloatRoundStyleE2EaEENS1_15EpilogueDefaultEEEEEvvEEEEvNT_6ParamsE:
	.zero		1664


//--------------------- SYMBOLS --------------------------

	.type		.nv.reservedSmem.offset0,@object
	.size		.nv.reservedSmem.offset0,0x4
	.type		__assertfail,@function
